//
// Generated by NVIDIA NVVM Compiler
//
// Compiler Build ID: CL-36424714
// Cuda compilation tools, release 13.0, V13.0.88
// Based on NVVM 20.0.0
//

.version 9.0
.target sm_100
.address_size 64

	// .globl	_Z18average_pooling_3dPKfiiiPfmmmiii

.visible .entry _Z18average_pooling_3dPKfiiiPfmmmiii(
	.param .u64 .ptr .align 1 _Z18average_pooling_3dPKfiiiPfmmmiii_param_0,
	.param .u32 _Z18average_pooling_3dPKfiiiPfmmmiii_param_1,
	.param .u32 _Z18average_pooling_3dPKfiiiPfmmmiii_param_2,
	.param .u32 _Z18average_pooling_3dPKfiiiPfmmmiii_param_3,
	.param .u64 .ptr .align 1 _Z18average_pooling_3dPKfiiiPfmmmiii_param_4,
	.param .u64 _Z18average_pooling_3dPKfiiiPfmmmiii_param_5,
	.param .u64 _Z18average_pooling_3dPKfiiiPfmmmiii_param_6,
	.param .u64 _Z18average_pooling_3dPKfiiiPfmmmiii_param_7,
	.param .u32 _Z18average_pooling_3dPKfiiiPfmmmiii_param_8,
	.param .u32 _Z18average_pooling_3dPKfiiiPfmmmiii_param_9,
	.param .u32 _Z18average_pooling_3dPKfiiiPfmmmiii_param_10
)
{
	.reg .pred 	%p<112>;
	.reg .b32 	%r<235>;
	.reg .b32 	%f<88>;
	.reg .b64 	%rd<79>;

	ld.param.u64 	%rd15, [_Z18average_pooling_3dPKfiiiPfmmmiii_param_0];
	ld.param.u32 	%r59, [_Z18average_pooling_3dPKfiiiPfmmmiii_param_1];
	ld.param.u64 	%rd12, [_Z18average_pooling_3dPKfiiiPfmmmiii_param_5];
	ld.param.u64 	%rd13, [_Z18average_pooling_3dPKfiiiPfmmmiii_param_6];
	ld.param.u64 	%rd14, [_Z18average_pooling_3dPKfiiiPfmmmiii_param_7];
	ld.param.u32 	%r64, [_Z18average_pooling_3dPKfiiiPfmmmiii_param_8];
	ld.param.u32 	%r63, [_Z18average_pooling_3dPKfiiiPfmmmiii_param_9];
	ld.param.u32 	%r65, [_Z18average_pooling_3dPKfiiiPfmmmiii_param_10];
	cvta.to.global.u64 	%rd1, %rd15;
	mov.u32 	%r66, %ntid.x;
	mov.u32 	%r67, %ctaid.x;
	mov.u32 	%r68, %tid.x;
	mad.lo.s32 	%r1, %r66, %r67, %r68;
	mov.u32 	%r69, %ntid.y;
	mov.u32 	%r70, %ctaid.y;
	mov.u32 	%r71, %tid.y;
	mad.lo.s32 	%r72, %r69, %r70, %r71;
	mov.u32 	%r73, %ntid.z;
	mov.u32 	%r74, %ctaid.z;
	mov.u32 	%r75, %tid.z;
	mad.lo.s32 	%r3, %r73, %r74, %r75;
	setp.ge.s32 	%p5, %r1, %r63;
	setp.ge.s32 	%p6, %r72, %r64;
	or.pred  	%p7, %p5, %p6;
	setp.ge.s32 	%p8, %r3, %r65;
	or.pred  	%p9, %p7, %p8;
	@%p9 bra 	$L__BB0_47;
	ld.param.u32 	%r217, [_Z18average_pooling_3dPKfiiiPfmmmiii_param_3];
	ld.param.u32 	%r214, [_Z18average_pooling_3dPKfiiiPfmmmiii_param_2];
	mul.lo.s32 	%r4, %r214, %r72;
	mul.lo.s32 	%r5, %r214, %r3;
	sub.s32 	%r6, %r5, %r217;
	setp.lt.s32 	%p10, %r59, 1;
	mov.f32 	%f66, 0f00000000;
	@%p10 bra 	$L__BB0_46;
	ld.param.u32 	%r218, [_Z18average_pooling_3dPKfiiiPfmmmiii_param_3];
	and.b32  	%r7, %r59, 7;
	and.b32  	%r8, %r59, 2147483640;
	sub.s32 	%r77, %r5, %r218;
	add.s32 	%r9, %r77, 5;
	sub.s32 	%r10, %r4, %r218;
	mov.f32 	%f66, 0f00000000;
	mov.b32 	%r221, 0;
$L__BB0_3:
	ld.param.u32 	%r219, [_Z18average_pooling_3dPKfiiiPfmmmiii_param_3];
	ld.param.u32 	%r215, [_Z18average_pooling_3dPKfiiiPfmmmiii_param_2];
	mul.lo.s32 	%r79, %r215, %r1;
	sub.s32 	%r80, %r79, %r219;
	add.s32 	%r81, %r221, %r80;
	cvt.u64.u32 	%rd2, %r81;
	mov.b32 	%r222, 0;
$L__BB0_4:
	cvt.u32.u64 	%r83, %rd2;
	setp.lt.u32 	%p11, %r59, 8;
	add.s32 	%r84, %r222, %r10;
	or.b32  	%r85, %r84, %r83;
	cvt.s64.s32 	%rd17, %r84;
	setp.gt.u64 	%p12, %rd12, %rd17;
	setp.gt.s32 	%p13, %r85, -1;
	and.pred  	%p1, %p13, %p12;
	cvt.u64.u32 	%rd3, %r84;
	mov.b32 	%r233, 0;
	@%p11 bra 	$L__BB0_23;
	ld.param.u32 	%r220, [_Z18average_pooling_3dPKfiiiPfmmmiii_param_3];
	ld.param.u32 	%r216, [_Z18average_pooling_3dPKfiiiPfmmmiii_param_2];
	mul.lo.s32 	%r86, %r216, %r3;
	sub.s32 	%r87, %r86, %r220;
	add.s32 	%r228, %r87, 2;
	add.s32 	%r227, %r87, 4;
	add.s32 	%r225, %r87, 6;
	add.s32 	%r230, %r87, 3;
	add.s32 	%r229, %r87, 1;
	add.s32 	%r224, %r87, 7;
	and.b32  	%r88, %r59, 2147483640;
	neg.s32 	%r231, %r88;
	setp.gt.u64 	%p14, %rd13, %rd2;
	and.pred  	%p2, %p1, %p14;
	mov.u32 	%r223, %r6;
	mov.u32 	%r226, %r9;
$L__BB0_6:
	.pragma "nounroll";
	cvt.s64.s32 	%rd4, %r229;
	cvt.s64.s32 	%rd5, %r228;
	cvt.s64.s32 	%rd6, %r230;
	cvt.s64.s32 	%rd7, %r227;
	cvt.s64.s32 	%rd8, %r226;
	cvt.s64.s32 	%rd9, %r225;
	cvt.s64.s32 	%rd10, %r224;
	cvt.s64.s32 	%rd19, %r223;
	add.s32 	%r29, %r230, -3;
	setp.gt.s32 	%p15, %r29, -1;
	setp.gt.u64 	%p16, %rd14, %rd19;
	and.pred  	%p17, %p15, %p16;
	and.pred  	%p18, %p2, %p17;
	not.pred 	%p19, %p18;
	@%p19 bra 	$L__BB0_8;
	cvt.u32.u64 	%r89, %rd2;
	cvt.u64.u32 	%rd20, %r29;
	cvt.u32.u64 	%r90, %rd3;
	cvt.u32.u64 	%r91, %rd12;
	cvt.u32.u64 	%r92, %rd20;
	mad.lo.s32 	%r93, %r91, %r92, %r90;
	cvt.u32.u64 	%r94, %rd13;
	mad.lo.s32 	%r95, %r93, %r94, %r89;
	mul.wide.s32 	%rd21, %r95, 4;
	add.s64 	%rd22, %rd1, %rd21;
	ld.global.nc.f32 	%f44, [%rd22];
	add.f32 	%f66, %f66, %f44;
$L__BB0_8:
	cvt.u32.u64 	%r96, %rd6;
	add.s32 	%r30, %r96, -2;
	setp.gt.s32 	%p20, %r30, -1;
	setp.gt.u64 	%p21, %rd14, %rd4;
	and.pred  	%p22, %p20, %p21;
	and.pred  	%p24, %p2, %p22;
	not.pred 	%p25, %p24;
	@%p25 bra 	$L__BB0_10;
	cvt.u32.u64 	%r97, %rd2;
	cvt.u64.u32 	%rd23, %r30;
	cvt.u32.u64 	%r98, %rd3;
	cvt.u32.u64 	%r99, %rd12;
	cvt.u32.u64 	%r100, %rd23;
	mad.lo.s32 	%r101, %r99, %r100, %r98;
	cvt.u32.u64 	%r102, %rd13;
	mad.lo.s32 	%r103, %r101, %r102, %r97;
	mul.wide.s32 	%rd24, %r103, 4;
	add.s64 	%rd25, %rd1, %rd24;
	ld.global.nc.f32 	%f45, [%rd25];
	add.f32 	%f66, %f66, %f45;
$L__BB0_10:
	cvt.u32.u64 	%r104, %rd6;
	add.s32 	%r31, %r104, -1;
	setp.gt.s32 	%p26, %r31, -1;
	setp.gt.u64 	%p27, %rd14, %rd5;
	and.pred  	%p28, %p26, %p27;
	and.pred  	%p30, %p2, %p28;
	not.pred 	%p31, %p30;
	@%p31 bra 	$L__BB0_12;
	cvt.u32.u64 	%r105, %rd2;
	cvt.u64.u32 	%rd26, %r31;
	cvt.u32.u64 	%r106, %rd3;
	cvt.u32.u64 	%r107, %rd12;
	cvt.u32.u64 	%r108, %rd26;
	mad.lo.s32 	%r109, %r107, %r108, %r106;
	cvt.u32.u64 	%r110, %rd13;
	mad.lo.s32 	%r111, %r109, %r110, %r105;
	mul.wide.s32 	%rd27, %r111, 4;
	add.s64 	%rd28, %rd1, %rd27;
	ld.global.nc.f32 	%f46, [%rd28];
	add.f32 	%f66, %f66, %f46;
$L__BB0_12:
	cvt.u32.u64 	%r112, %rd6;
	add.s32 	%r32, %r112, 4;
	setp.gt.s32 	%p32, %r112, -1;
	setp.gt.u64 	%p33, %rd14, %rd6;
	and.pred  	%p34, %p32, %p33;
	and.pred  	%p36, %p2, %p34;
	not.pred 	%p37, %p36;
	@%p37 bra 	$L__BB0_14;
	cvt.u32.u64 	%r113, %rd2;
	cvt.u32.u64 	%r114, %rd3;
	cvt.u32.u64 	%r115, %rd6;
	cvt.u32.u64 	%r116, %rd12;
	mad.lo.s32 	%r117, %r116, %r115, %r114;
	cvt.u32.u64 	%r118, %rd13;
	mad.lo.s32 	%r119, %r117, %r118, %r113;
	mul.wide.s32 	%rd29, %r119, 4;
	add.s64 	%rd30, %rd1, %rd29;
	ld.global.nc.f32 	%f47, [%rd30];
	add.f32 	%f66, %f66, %f47;
$L__BB0_14:
	cvt.u32.u64 	%r120, %rd6;
	add.s32 	%r33, %r120, 1;
	setp.gt.s32 	%p38, %r33, -1;
	setp.gt.u64 	%p39, %rd14, %rd7;
	and.pred  	%p40, %p38, %p39;
	and.pred  	%p42, %p2, %p40;
	not.pred 	%p43, %p42;
	@%p43 bra 	$L__BB0_16;
	cvt.u32.u64 	%r121, %rd2;
	cvt.u64.u32 	%rd31, %r33;
	cvt.u32.u64 	%r122, %rd3;
	cvt.u32.u64 	%r123, %rd12;
	cvt.u32.u64 	%r124, %rd31;
	mad.lo.s32 	%r125, %r123, %r124, %r122;
	cvt.u32.u64 	%r126, %rd13;
	mad.lo.s32 	%r127, %r125, %r126, %r121;
	mul.wide.s32 	%rd32, %r127, 4;
	add.s64 	%rd33, %rd1, %rd32;
	ld.global.nc.f32 	%f48, [%rd33];
	add.f32 	%f66, %f66, %f48;
$L__BB0_16:
	cvt.u32.u64 	%r128, %rd6;
	add.s32 	%r34, %r128, 2;
	setp.gt.s32 	%p44, %r34, -1;
	setp.gt.u64 	%p45, %rd14, %rd8;
	and.pred  	%p46, %p44, %p45;
	and.pred  	%p48, %p2, %p46;
	not.pred 	%p49, %p48;
	@%p49 bra 	$L__BB0_18;
	cvt.u32.u64 	%r129, %rd2;
	cvt.u64.u32 	%rd34, %r34;
	cvt.u32.u64 	%r130, %rd3;
	cvt.u32.u64 	%r131, %rd12;
	cvt.u32.u64 	%r132, %rd34;
	mad.lo.s32 	%r133, %r131, %r132, %r130;
	cvt.u32.u64 	%r134, %rd13;
	mad.lo.s32 	%r135, %r133, %r134, %r129;
	mul.wide.s32 	%rd35, %r135, 4;
	add.s64 	%rd36, %rd1, %rd35;
	ld.global.nc.f32 	%f49, [%rd36];
	add.f32 	%f66, %f66, %f49;
$L__BB0_18:
	cvt.u32.u64 	%r136, %rd6;
	add.s32 	%r35, %r136, 3;
	setp.gt.s32 	%p50, %r35, -1;
	setp.gt.u64 	%p51, %rd14, %rd9;
	and.pred  	%p52, %p50, %p51;
	and.pred  	%p54, %p2, %p52;
	not.pred 	%p55, %p54;
	@%p55 bra 	$L__BB0_20;
	cvt.u32.u64 	%r137, %rd2;
	cvt.u64.u32 	%rd37, %r35;
	cvt.u32.u64 	%r138, %rd3;
	cvt.u32.u64 	%r139, %rd12;
	cvt.u32.u64 	%r140, %rd37;
	mad.lo.s32 	%r141, %r139, %r140, %r138;
	cvt.u32.u64 	%r142, %rd13;
	mad.lo.s32 	%r143, %r141, %r142, %r137;
	mul.wide.s32 	%rd38, %r143, 4;
	add.s64 	%rd39, %rd1, %rd38;
	ld.global.nc.f32 	%f50, [%rd39];
	add.f32 	%f66, %f66, %f50;
$L__BB0_20:
	setp.gt.s32 	%p56, %r32, -1;
	setp.gt.u64 	%p57, %rd14, %rd10;
	and.pred  	%p58, %p56, %p57;
	and.pred  	%p59, %p2, %p58;
	not.pred 	%p60, %p59;
	@%p60 bra 	$L__BB0_22;
	cvt.u32.u64 	%r144, %rd2;
	cvt.u64.u32 	%rd41, %r32;
	cvt.u32.u64 	%r145, %rd3;
	cvt.u32.u64 	%r146, %rd12;
	cvt.u32.u64 	%r147, %rd41;
	mad.lo.s32 	%r148, %r146, %r147, %r145;
	cvt.u32.u64 	%r149, %rd13;
	mad.lo.s32 	%r150, %r148, %r149, %r144;
	mul.wide.s32 	%rd42, %r150, 4;
	add.s64 	%rd43, %rd1, %rd42;
	ld.global.nc.f32 	%f51, [%rd43];
	add.f32 	%f66, %f66, %f51;
$L__BB0_22:
	cvt.u32.u64 	%r151, %rd6;
	cvt.u32.u64 	%r152, %rd10;
	cvt.u32.u64 	%r153, %rd9;
	cvt.u32.u64 	%r154, %rd8;
	cvt.u32.u64 	%r155, %rd7;
	cvt.u32.u64 	%r156, %rd5;
	cvt.u32.u64 	%r157, %rd4;
	add.s32 	%r231, %r231, 8;
	add.s32 	%r230, %r151, 8;
	add.s32 	%r229, %r157, 8;
	add.s32 	%r228, %r156, 8;
	add.s32 	%r227, %r155, 8;
	add.s32 	%r226, %r154, 8;
	add.s32 	%r225, %r153, 8;
	add.s32 	%r224, %r152, 8;
	add.s32 	%r223, %r223, 8;
	setp.ne.s32 	%p61, %r231, 0;
	mov.u32 	%r233, %r8;
	@%p61 bra 	$L__BB0_6;
$L__BB0_23:
	setp.eq.s32 	%p62, %r7, 0;
	@%p62 bra 	$L__BB0_44;
	add.s32 	%r158, %r7, -1;
	setp.lt.u32 	%p63, %r158, 3;
	@%p63 bra 	$L__BB0_34;
	setp.gt.u64 	%p64, %rd13, %rd2;
	add.s32 	%r46, %r233, %r6;
	and.pred  	%p3, %p1, %p64;
	setp.gt.s32 	%p65, %r46, -1;
	cvt.s64.s32 	%rd45, %r46;
	setp.gt.u64 	%p66, %rd14, %rd45;
	and.pred  	%p67, %p65, %p66;
	and.pred  	%p69, %p3, %p67;
	not.pred 	%p70, %p69;
	@%p70 bra 	$L__BB0_27;
	cvt.u32.u64 	%r159, %rd2;
	cvt.u64.u32 	%rd46, %r46;
	cvt.u32.u64 	%r160, %rd3;
	cvt.u32.u64 	%r161, %rd12;
	cvt.u32.u64 	%r162, %rd46;
	mad.lo.s32 	%r163, %r161, %r162, %r160;
	cvt.u32.u64 	%r164, %rd13;
	mad.lo.s32 	%r165, %r163, %r164, %r159;
	mul.wide.s32 	%rd47, %r165, 4;
	add.s64 	%rd48, %rd1, %rd47;
	ld.global.nc.f32 	%f53, [%rd48];
	add.f32 	%f66, %f66, %f53;
$L__BB0_27:
	add.s32 	%r47, %r46, 1;
	setp.gt.s32 	%p71, %r47, -1;
	cvt.s64.s32 	%rd49, %r47;
	setp.gt.u64 	%p72, %rd14, %rd49;
	and.pred  	%p73, %p71, %p72;
	and.pred  	%p74, %p3, %p73;
	not.pred 	%p75, %p74;
	@%p75 bra 	$L__BB0_29;
	cvt.u32.u64 	%r166, %rd2;
	cvt.u64.u32 	%rd50, %r47;
	cvt.u32.u64 	%r167, %rd3;
	cvt.u32.u64 	%r168, %rd12;
	cvt.u32.u64 	%r169, %rd50;
	mad.lo.s32 	%r170, %r168, %r169, %r167;
	cvt.u32.u64 	%r171, %rd13;
	mad.lo.s32 	%r172, %r170, %r171, %r166;
	mul.wide.s32 	%rd51, %r172, 4;
	add.s64 	%rd52, %rd1, %rd51;
	ld.global.nc.f32 	%f54, [%rd52];
	add.f32 	%f66, %f66, %f54;
$L__BB0_29:
	add.s32 	%r48, %r46, 2;
	setp.gt.s32 	%p76, %r48, -1;
	cvt.s64.s32 	%rd53, %r48;
	setp.gt.u64 	%p77, %rd14, %rd53;
	and.pred  	%p78, %p76, %p77;
	and.pred  	%p79, %p3, %p78;
	not.pred 	%p80, %p79;
	@%p80 bra 	$L__BB0_31;
	cvt.u32.u64 	%r173, %rd2;
	cvt.u64.u32 	%rd54, %r48;
	cvt.u32.u64 	%r174, %rd3;
	cvt.u32.u64 	%r175, %rd12;
	cvt.u32.u64 	%r176, %rd54;
	mad.lo.s32 	%r177, %r175, %r176, %r174;
	cvt.u32.u64 	%r178, %rd13;
	mad.lo.s32 	%r179, %r177, %r178, %r173;
	mul.wide.s32 	%rd55, %r179, 4;
	add.s64 	%rd56, %rd1, %rd55;
	ld.global.nc.f32 	%f55, [%rd56];
	add.f32 	%f66, %f66, %f55;
$L__BB0_31:
	add.s32 	%r49, %r46, 3;
	setp.gt.s32 	%p81, %r49, -1;
	cvt.s64.s32 	%rd57, %r49;
	setp.gt.u64 	%p82, %rd14, %rd57;
	and.pred  	%p83, %p81, %p82;
	and.pred  	%p84, %p3, %p83;
	not.pred 	%p85, %p84;
	@%p85 bra 	$L__BB0_33;
	cvt.u32.u64 	%r180, %rd2;
	cvt.u64.u32 	%rd58, %r49;
	cvt.u32.u64 	%r181, %rd3;
	cvt.u32.u64 	%r182, %rd12;
	cvt.u32.u64 	%r183, %rd58;
	mad.lo.s32 	%r184, %r182, %r183, %r181;
	cvt.u32.u64 	%r185, %rd13;
	mad.lo.s32 	%r186, %r184, %r185, %r180;
	mul.wide.s32 	%rd59, %r186, 4;
	add.s64 	%rd60, %rd1, %rd59;
	ld.global.nc.f32 	%f56, [%rd60];
	add.f32 	%f66, %f66, %f56;
$L__BB0_33:
	add.s32 	%r233, %r233, 4;
$L__BB0_34:
	and.b32  	%r187, %r59, 3;
	setp.eq.s32 	%p86, %r187, 0;
	@%p86 bra 	$L__BB0_44;
	setp.eq.s32 	%p87, %r187, 1;
	@%p87 bra 	$L__BB0_41;
	setp.gt.u64 	%p88, %rd13, %rd2;
	add.s32 	%r52, %r233, %r6;
	and.pred  	%p4, %p1, %p88;
	setp.gt.s32 	%p89, %r52, -1;
	cvt.s64.s32 	%rd62, %r52;
	setp.gt.u64 	%p90, %rd14, %rd62;
	and.pred  	%p91, %p89, %p90;
	and.pred  	%p93, %p4, %p91;
	not.pred 	%p94, %p93;
	@%p94 bra 	$L__BB0_38;
	cvt.u32.u64 	%r188, %rd2;
	cvt.u64.u32 	%rd63, %r52;
	cvt.u32.u64 	%r189, %rd3;
	cvt.u32.u64 	%r190, %rd12;
	cvt.u32.u64 	%r191, %rd63;
	mad.lo.s32 	%r192, %r190, %r191, %r189;
	cvt.u32.u64 	%r193, %rd13;
	mad.lo.s32 	%r194, %r192, %r193, %r188;
	mul.wide.s32 	%rd64, %r194, 4;
	add.s64 	%rd65, %rd1, %rd64;
	ld.global.nc.f32 	%f58, [%rd65];
	add.f32 	%f66, %f66, %f58;
$L__BB0_38:
	add.s32 	%r53, %r52, 1;
	setp.gt.s32 	%p95, %r53, -1;
	cvt.s64.s32 	%rd66, %r53;
	setp.gt.u64 	%p96, %rd14, %rd66;
	and.pred  	%p97, %p95, %p96;
	and.pred  	%p98, %p4, %p97;
	not.pred 	%p99, %p98;
	@%p99 bra 	$L__BB0_40;
	cvt.u32.u64 	%r195, %rd2;
	cvt.u64.u32 	%rd67, %r53;
	cvt.u32.u64 	%r196, %rd3;
	cvt.u32.u64 	%r197, %rd12;
	cvt.u32.u64 	%r198, %rd67;
	mad.lo.s32 	%r199, %r197, %r198, %r196;
	cvt.u32.u64 	%r200, %rd13;
	mad.lo.s32 	%r201, %r199, %r200, %r195;
	mul.wide.s32 	%rd68, %r201, 4;
	add.s64 	%rd69, %rd1, %rd68;
	ld.global.nc.f32 	%f59, [%rd69];
	add.f32 	%f66, %f66, %f59;
$L__BB0_40:
	add.s32 	%r233, %r233, 2;
$L__BB0_41:
	and.b32  	%r202, %r59, 1;
	setp.eq.b32 	%p100, %r202, 1;
	not.pred 	%p101, %p100;
	@%p101 bra 	$L__BB0_44;
	setp.gt.u64 	%p102, %rd13, %rd2;
	add.s32 	%r56, %r233, %r6;
	and.pred  	%p103, %p1, %p102;
	setp.gt.s32 	%p104, %r56, -1;
	cvt.s64.s32 	%rd71, %r56;
	setp.gt.u64 	%p105, %rd14, %rd71;
	and.pred  	%p106, %p104, %p105;
	and.pred  	%p108, %p103, %p106;
	not.pred 	%p109, %p108;
	@%p109 bra 	$L__BB0_44;
	cvt.u32.u64 	%r203, %rd2;
	cvt.u64.u32 	%rd72, %r56;
	cvt.u32.u64 	%r204, %rd3;
	cvt.u32.u64 	%r205, %rd12;
	cvt.u32.u64 	%r206, %rd72;
	mad.lo.s32 	%r207, %r205, %r206, %r204;
	cvt.u32.u64 	%r208, %rd13;
	mad.lo.s32 	%r209, %r207, %r208, %r203;
	mul.wide.s32 	%rd73, %r209, 4;
	add.s64 	%rd74, %rd1, %rd73;
	ld.global.nc.f32 	%f60, [%rd74];
	add.f32 	%f66, %f66, %f60;
$L__BB0_44:
	add.s32 	%r222, %r222, 1;
	setp.ne.s32 	%p110, %r222, %r59;
	@%p110 bra 	$L__BB0_4;
	add.s32 	%r221, %r221, 1;
	setp.ne.s32 	%p111, %r221, %r59;
	@%p111 bra 	$L__BB0_3;
$L__BB0_46:
	ld.param.u64 	%rd78, [_Z18average_pooling_3dPKfiiiPfmmmiii_param_4];
	mad.lo.s32 	%r210, %r64, %r3, %r72;
	mad.lo.s32 	%r211, %r210, %r63, %r1;
	mul.lo.s32 	%r212, %r59, %r59;
	mul.lo.s32 	%r213, %r212, %r59;
	cvt.rn.f32.s32 	%f61, %r213;
	div.rn.f32 	%f62, %f66, %f61;
	cvta.to.global.u64 	%rd75, %rd78;
	mul.wide.s32 	%rd76, %r211, 4;
	add.s64 	%rd77, %rd75, %rd76;
	st.global.f32 	[%rd77], %f62;
$L__BB0_47:
	ret;

}


// ===== COMPILED SASS (sm_100) =====

	.target	sm_100

	.elftype	@"ET_EXEC"


//--------------------- .note.nv.tkinfo           --------------------------
	.section	.note.nv.tkinfo,"",@"SHT_NOTE"
	.sectionflags	@"SHF_NOTE_NV_TKINFO"
	.tkinfo
        /*0018*/ 	.word	0x00000002
        /*0030*/ 	.string	""
        /*0030*/ 	.string	"ptxas"
        /*0030*/ 	.string	"Cuda compilation tools, release 13.0, V13.0.88"
        /*0030*/ 	.string	"Build cuda_13.0.r13.0/compiler.36424714_0"
        /*0030*/ 	.string	"-arch sm_100 -m 64 "



//--------------------- .note.nv.cuinfo           --------------------------
	.section	.note.nv.cuinfo,"",@"SHT_NOTE"
	.sectionflags	@"SHF_NOTE_NV_CUINFO"
        /*0018*/ 	.short	0x0002
        /*001a*/ 	.short	0x0064
        /*001c*/ 	.short	0x0082
	.zero		2


//--------------------- .nv.info                  --------------------------
	.section	.nv.info,"",@"SHT_CUDA_INFO"
	.align	4


	//----- nvinfo : EIATTR_REGCOUNT
	.align		4
        /*0000*/ 	.byte	0x04, 0x2f
        /*0002*/ 	.short	(.L_1 - .L_0)
	.align		4
.L_0:
        /*0004*/ 	.word	index@(_Z18average_pooling_3dPKfiiiPfmmmiii)
        /*0008*/ 	.word	0x00000020


	//----- nvinfo : EIATTR_FRAME_SIZE
	.align		4
.L_1:
        /*000c*/ 	.byte	0x04, 0x11
        /*000e*/ 	.short	(.L_3 - .L_2)
	.align		4
.L_2:
        /*0010*/ 	.word	index@($__internal_0_$__cuda_sm3x_div_rn_noftz_f32_slowpath)
        /*0014*/ 	.word	0x00000000


	//----- nvinfo : EIATTR_FRAME_SIZE
	.align		4
.L_3:
        /*0018*/ 	.byte	0x04, 0x11
        /*001a*/ 	.short	(.L_5 - .L_4)
	.align		4
.L_4:
        /*001c*/ 	.word	index@(_Z18average_pooling_3dPKfiiiPfmmmiii)
        /*0020*/ 	.word	0x00000000


	//----- nvinfo : EIATTR_MIN_STACK_SIZE
	.align		4
.L_5:
        /*0024*/ 	.byte	0x04, 0x12
        /*0026*/ 	.short	(.L_7 - .L_6)
	.align		4
.L_6:
        /*0028*/ 	.word	index@(_Z18average_pooling_3dPKfiiiPfmmmiii)
        /*002c*/ 	.word	0x00000000
.L_7:


//--------------------- .nv.compat                --------------------------
	.section	.nv.compat,"",@"SHT_CUDA_COMPAT_INFO"
	.align	4
        /*0000*/ 	.byte	0x02, 0x09, 0x00, 0x00, 0x02, 0x02, 0x01, 0x00, 0x02, 0x05, 0x05, 0x00, 0x03, 0x07, 0x01, 0x01
        /*0010*/ 	.byte	0x02, 0x03, 0x00, 0x00, 0x02, 0x06, 0x01, 0x00, 0x04, 0x0b, 0x08, 0x00, 0x01, 0x00, 0x00, 0x00
        /*0020*/ 	.byte	0x00, 0x00, 0x00, 0x00


//--------------------- .nv.info._Z18average_pooling_3dPKfiiiPfmmmiii --------------------------
	.section	.nv.info._Z18average_pooling_3dPKfiiiPfmmmiii,"",@"SHT_CUDA_INFO"
	.sectionflags	@""
	.align	4


	//----- nvinfo : EIATTR_CUDA_API_VERSION
	.align		4
        /*0000*/ 	.byte	0x04, 0x37
        /*0002*/ 	.short	(.L_9 - .L_8)
.L_8:
        /*0004*/ 	.word	0x00000082


	//----- nvinfo : EIATTR_KPARAM_INFO
	.align		4
.L_9:
        /*0008*/ 	.byte	0x04, 0x17
        /*000a*/ 	.short	(.L_11 - .L_10)
.L_10:
        /*000c*/ 	.word	0x00000000
        /*0010*/ 	.short	0x000a
        /*0012*/ 	.short	0x0040
        /*0014*/ 	.byte	0x00, 0xf0, 0x11, 0x00


	//----- nvinfo : EIATTR_KPARAM_INFO
	.align		4
.L_11:
        /*0018*/ 	.byte	0x04, 0x17
        /*001a*/ 	.short	(.L_13 - .L_12)
.L_12:
        /*001c*/ 	.word	0x00000000
        /*0020*/ 	.short	0x0009
        /*0022*/ 	.short	0x003c
        /*0024*/ 	.byte	0x00, 0xf0, 0x11, 0x00


	//----- nvinfo : EIATTR_KPARAM_INFO
	.align		4
.L_13:
        /*0028*/ 	.byte	0x04, 0x17
        /*002a*/ 	.short	(.L_15 - .L_14)
.L_14:
        /*002c*/ 	.word	0x00000000
        /*0030*/ 	.short	0x0008
        /*0032*/ 	.short	0x0038
        /*0034*/ 	.byte	0x00, 0xf0, 0x11, 0x00


	//----- nvinfo : EIATTR_KPARAM_INFO
	.align		4
.L_15:
        /*0038*/ 	.byte	0x04, 0x17
        /*003a*/ 	.short	(.L_17 - .L_16)
.L_16:
        /*003c*/ 	.word	0x00000000
        /*0040*/ 	.short	0x0007
        /*0042*/ 	.short	0x0030
        /*0044*/ 	.byte	0x00, 0xf0, 0x21, 0x00


	//----- nvinfo : EIATTR_KPARAM_INFO
	.align		4
.L_17:
        /*0048*/ 	.byte	0x04, 0x17
        /*004a*/ 	.short	(.L_19 - .L_18)
.L_18:
        /*004c*/ 	.word	0x00000000
        /*0050*/ 	.short	0x0006
        /*0052*/ 	.short	0x0028
        /*0054*/ 	.byte	0x00, 0xf0, 0x21, 0x00


	//----- nvinfo : EIATTR_KPARAM_INFO
	.align		4
.L_19:
        /*0058*/ 	.byte	0x04, 0x17
        /*005a*/ 	.short	(.L_21 - .L_20)
.L_20:
        /*005c*/ 	.word	0x00000000
        /*0060*/ 	.short	0x0005
        /*0062*/ 	.short	0x0020
        /*0064*/ 	.byte	0x00, 0xf0, 0x21, 0x00


	//----- nvinfo : EIATTR_KPARAM_INFO
	.align		4
.L_21:
        /*0068*/ 	.byte	0x04, 0x17
        /*006a*/ 	.short	(.L_23 - .L_22)
.L_22:
        /*006c*/ 	.word	0x00000000
        /*0070*/ 	.short	0x0004
        /*0072*/ 	.short	0x0018
        /*0074*/ 	.byte	0x00, 0xf5, 0x21, 0x00


	//----- nvinfo : EIATTR_KPARAM_INFO
	.align		4
.L_23:
        /*0078*/ 	.byte	0x04, 0x17
        /*007a*/ 	.short	(.L_25 - .L_24)
.L_24:
        /*007c*/ 	.word	0x00000000
        /*0080*/ 	.short	0x0003
        /*0082*/ 	.short	0x0010
        /*0084*/ 	.byte	0x00, 0xf0, 0x11, 0x00


	//----- nvinfo : EIATTR_KPARAM_INFO
	.align		4
.L_25:
        /*0088*/ 	.byte	0x04, 0x17
        /*008a*/ 	.short	(.L_27 - .L_26)
.L_26:
        /*008c*/ 	.word	0x00000000
        /*0090*/ 	.short	0x0002
        /*0092*/ 	.short	0x000c
        /*0094*/ 	.byte	0x00, 0xf0, 0x11, 0x00


	//----- nvinfo : EIATTR_KPARAM_INFO
	.align		4
.L_27:
        /*0098*/ 	.byte	0x04, 0x17
        /*009a*/ 	.short	(.L_29 - .L_28)
.L_28:
        /*009c*/ 	.word	0x00000000
        /*00a0*/ 	.short	0x0001
        /*00a2*/ 	.short	0x0008
        /*00a4*/ 	.byte	0x00, 0xf0, 0x11, 0x00


	//----- nvinfo : EIATTR_KPARAM_INFO
	.align		4
.L_29:
        /*00a8*/ 	.byte	0x04, 0x17
        /*00aa*/ 	.short	(.L_31 - .L_30)
.L_30:
        /*00ac*/ 	.word	0x00000000
        /*00b0*/ 	.short	0x0000
        /*00b2*/ 	.short	0x0000
        /*00b4*/ 	.byte	0x00, 0xf5, 0x21, 0x00


	//----- nvinfo : EIATTR_SPARSE_MMA_MASK
	.align		4
.L_31:
        /*00b8*/ 	.byte	0x03, 0x50
        /*00ba*/ 	.short	0x0000


	//----- nvinfo : EIATTR_MAXREG_COUNT
	.align		4
        /*00bc*/ 	.byte	0x03, 0x1b
        /*00be*/ 	.short	0x00ff


	//----- nvinfo : EIATTR_MERCURY_ISA_VERSION
	.align		4
        /*00c0*/ 	.byte	0x03, 0x5f
        /*00c2*/ 	.short	0x0101


	//----- nvinfo : EIATTR_VRC_CTA_INIT_COUNT
	.align		4
        /*00c4*/ 	.byte	0x02, 0x4a
	.zero		1
	.zero		1


	//----- nvinfo : EIATTR_EXIT_INSTR_OFFSETS
	.align		4
        /*00c8*/ 	.byte	0x04, 0x1c
        /*00ca*/ 	.short	(.L_33 - .L_32)


	//   ....[0]....
.L_32:
        /*00cc*/ 	.word	0x00000120


	//   ....[1]....
        /*00d0*/ 	.word	0x00001530


	//----- nvinfo : EIATTR_CRS_STACK_SIZE
	.align		4
.L_33:
        /*00d4*/ 	.byte	0x04, 0x1e
        /*00d6*/ 	.short	(.L_35 - .L_34)
.L_34:
        /*00d8*/ 	.word	0x00000000


	//----- nvinfo : EIATTR_CBANK_PARAM_SIZE
	.align		4
.L_35:
        /*00dc*/ 	.byte	0x03, 0x19
        /*00de*/ 	.short	0x0044


	//----- nvinfo : EIATTR_PARAM_CBANK
	.align		4
        /*00e0*/ 	.byte	0x04, 0x0a
        /*00e2*/ 	.short	(.L_37 - .L_36)
	.align		4
.L_36:
        /*00e4*/ 	.word	index@(.nv.constant0._Z18average_pooling_3dPKfiiiPfmmmiii)
        /*00e8*/ 	.short	0x0380
        /*00ea*/ 	.short	0x0044


	//----- nvinfo : EIATTR_SW_WAR
	.align		4
.L_37:
        /*00ec*/ 	.byte	0x04, 0x36
        /*00ee*/ 	.short	(.L_39 - .L_38)
.L_38:
        /*00f0*/ 	.word	0x00000008
.L_39:


//--------------------- .nv.callgraph             --------------------------
	.section	.nv.callgraph,"",@"SHT_CUDA_CALLGRAPH"
	.align	4
	.sectionentsize	8
	.align		4
        /*0000*/ 	.word	0x00000000
	.align		4
        /*0004*/ 	.word	0xffffffff
	.align		4
        /*0008*/ 	.word	0x00000000
	.align		4
        /*000c*/ 	.word	0xfffffffe
	.align		4
        /*0010*/ 	.word	0x00000000
	.align		4
        /*0014*/ 	.word	0xfffffffd
	.align		4
        /*0018*/ 	.word	0x00000000
	.align		4
        /*001c*/ 	.word	0xfffffffc


//--------------------- .text._Z18average_pooling_3dPKfiiiPfmmmiii --------------------------
	.section	.text._Z18average_pooling_3dPKfiiiPfmmmiii,"ax",@progbits
	.align	128
        .global         _Z18average_pooling_3dPKfiiiPfmmmiii
        .type           _Z18average_pooling_3dPKfiiiPfmmmiii,@function
        .size           _Z18average_pooling_3dPKfiiiPfmmmiii,(.L_x_23 - _Z18average_pooling_3dPKfiiiPfmmmiii)
        .other          _Z18average_pooling_3dPKfiiiPfmmmiii,@"STO_CUDA_ENTRY STV_DEFAULT"
_Z18average_pooling_3dPKfiiiPfmmmiii:
.text._Z18average_pooling_3dPKfiiiPfmmmiii:
[----:B------:R-:W-:Y:S01]  /*0000*/  LDC R1, c[0x0][0x37c] ;  /* 0x0000df00ff017b82 */ /* 0x000fe20000000800 */
[----:B------:R-:W0:Y:S01]  /*0010*/  S2R R0, SR_CTAID.Y ;  /* 0x0000000000007919 */ /* 0x000e220000002600 */
[----:B------:R-:W1:Y:S01]  /*0020*/  LDCU UR4, c[0x0][0x360] ;  /* 0x00006c00ff0477ac */ /* 0x000e620008000800 */
[----:B------:R-:W0:Y:S01]  /*0030*/  S2R R5, SR_TID.Y ;  /* 0x0000000000057919 */ /* 0x000e220000002200 */
[----:B------:R-:W0:Y:S01]  /*0040*/  LDCU UR5, c[0x0][0x364] ;  /* 0x00006c80ff0577ac */ /* 0x000e220008000800 */
[----:B------:R-:W1:Y:S01]  /*0050*/  S2R R2, SR_CTAID.X ;  /* 0x0000000000027919 */ /* 0x000e620000002500 */
[----:B------:R-:W2:Y:S01]  /*0060*/  LDCU.64 UR8, c[0x0][0x3b8] ;  /* 0x00007700ff0877ac */ /* 0x000ea20008000a00 */
[----:B------:R-:W1:Y:S01]  /*0070*/  S2R R3, SR_TID.X ;  /* 0x0000000000037919 */ /* 0x000e620000002100 */
[----:B------:R-:W3:Y:S01]  /*0080*/  LDCU UR6, c[0x0][0x368] ;  /* 0x00006d00ff0677ac */ /* 0x000ee20008000800 */
[----:B------:R-:W3:Y:S01]  /*0090*/  S2R R4, SR_CTAID.Z ;  /* 0x0000000000047919 */ /* 0x000ee20000002700 */
[----:B------:R-:W4:Y:S01]  /*00a0*/  LDCU UR7, c[0x0][0x3c0] ;  /* 0x00007800ff0777ac */ /* 0x000f220008000800 */
[----:B------:R-:W3:Y:S01]  /*00b0*/  S2R R7, SR_TID.Z ;  /* 0x0000000000077919 */ /* 0x000ee20000002300 */
[----:B0-----:R-:W-:-:S05]  /*00c0*/  IMAD R0, R0, UR5, R5 ;  /* 0x0000000500007c24 */ /* 0x001fca000f8e0205 */
[----:B--2---:R-:W-:Y:S01]  /*00d0*/  ISETP.GE.AND P0, PT, R0, UR8, PT ;  /* 0x0000000800007c0c */ /* 0x004fe2000bf06270 */
[----:B-1----:R-:W-:-:S05]  /*00e0*/  IMAD R2, R2, UR4, R3 ;  /* 0x0000000402027c24 */ /* 0x002fca000f8e0203 */
[----:B------:R-:W-:Y:S01]  /*00f0*/  ISETP.GE.OR P0, PT, R2, UR9, P0 ;  /* 0x0000000902007c0c */ /* 0x000fe20008706670 */
[----:B---3--:R-:W-:-:S05]  /*0100*/  IMAD R3, R4, UR6, R7 ;  /* 0x0000000604037c24 */ /* 0x008fca000f8e0207 */
[----:B----4-:R-:W-:-:S13]  /*0110*/  ISETP.GE.OR P0, PT, R3, UR7, P0 ;  /* 0x0000000703007c0c */ /* 0x010fda0008706670 */
[----:B------:R-:W-:Y:S05]  /*0120*/  @P0 EXIT ;  /* 0x000000000000094d */ /* 0x000fea0003800000 */
[----:B------:R-:W0:Y:S01]  /*0130*/  LDCU.64 UR4, c[0x0][0x388] ;  /* 0x00007100ff0477ac */ /* 0x000e220008000a00 */
[----:B------:R-:W-:Y:S01]  /*0140*/  IMAD.MOV.U32 R4, RZ, RZ, RZ ;  /* 0x000000ffff047224 */ /* 0x000fe200078e00ff */
[----:B------:R-:W1:Y:S01]  /*0150*/  LDCU.64 UR10, c[0x0][0x358] ;  /* 0x00006b00ff0a77ac */ /* 0x000e620008000a00 */
[----:B0-----:R-:W-:-:S09]  /*0160*/  UISETP.GE.AND UP0, UPT, UR4, 0x1, UPT ;  /* 0x000000010400788c */ /* 0x001fd2000bf06270 */
[----:B-1----:R-:W-:Y:S05]  /*0170*/  BRA.U !UP0, `(.L_x_0) ;  /* 0x0000001108907547 */ /* 0x002fea000b800000 */
[----:B------:R-:W0:Y:S01]  /*0180*/  LDC R6, c[0x0][0x390] ;  /* 0x0000e400ff067b82 */ /* 0x000e220000000800 */
[----:B------:R-:W-:Y:S01]  /*0190*/  IMAD.MOV.U32 R4, RZ, RZ, RZ ;  /* 0x000000ffff047224 */ /* 0x000fe200078e00ff */
[----:B------:R-:W-:Y:S01]  /*01a0*/  UMOV UR4, URZ ;  /* 0x000000ff00047c82 */ /* 0x000fe20008000000 */
[--C-:B0-----:R-:W-:Y:S02]  /*01b0*/  IMAD R5, R3, UR5, -R6.reuse ;  /* 0x0000000503057c24 */ /* 0x101fe4000f8e0a06 */
[----:B------:R-:W-:Y:S02]  /*01c0*/  IMAD R6, R0, UR5, -R6 ;  /* 0x0000000500067c24 */ /* 0x000fe4000f8e0a06 */
[----:B------:R-:W-:-:S07]  /*01d0*/  VIADD R7, R5, 0x5 ;  /* 0x0000000505077836 */ /* 0x000fce0000000000 */
.L_x_8:
[----:B------:R-:W0:Y:S01]  /*01e0*/  LDC R9, c[0x0][0x390] ;  /* 0x0000e400ff097b82 */ /* 0x000e220000000800 */
[----:B------:R-:W0:Y:S01]  /*01f0*/  LDCU.64 UR6, c[0x0][0x388] ;  /* 0x00007100ff0677ac */ /* 0x000e220008000a00 */
[----:B------:R-:W-:Y:S01]  /*0200*/  UMOV UR5, URZ ;  /* 0x000000ff00057c82 */ /* 0x000fe20008000000 */
[----:B0-----:R-:W-:-:S04]  /*0210*/  IMAD R8, R2, UR7, -R9 ;  /* 0x0000000702087c24 */ /* 0x001fc8000f8e0a09 */
[----:B------:R-:W-:Y:S01]  /*0220*/  VIADD R8, R8, UR4 ;  /* 0x0000000408087c36 */ /* 0x000fe20008000000 */
[----:B------:R-:W-:-:S04]  /*0230*/  UIADD3 UR4, UPT, UPT, UR4, 0x1, URZ ;  /* 0x0000000104047890 */ /* 0x000fc8000fffe0ff */
[----:B------:R-:W-:-:S11]  /*0240*/  UISETP.NE.AND UP0, UPT, UR4, UR6, UPT ;  /* 0x000000060400728c */ /* 0x000fd6000bf05270 */
.L_x_7:
[----:B------:R-:W0:Y:S01]  /*0250*/  LDCU UR7, c[0x0][0x388] ;  /* 0x00007100ff0777ac */ /* 0x000e220008000800 */
[----:B------:R-:W-:Y:S01]  /*0260*/  VIADD R9, R6, UR5 ;  /* 0x0000000506097c36 */ /* 0x000fe20008000000 */
[----:B------:R-:W1:Y:S04]  /*0270*/  LDCU.64 UR8, c[0x0][0x3a0] ;  /* 0x00007400ff0877ac */ /* 0x000e680008000a00 */
[----:B------:R-:W-:Y:S02]  /*0280*/  SHF.R.S32.HI R11, RZ, 0x1f, R9 ;  /* 0x0000001fff0b7819 */ /* 0x000fe40000011409 */
[----:B------:R-:W-:Y:S01]  /*0290*/  LOP3.LUT R10, R9, R8, RZ, 0xfc, !PT ;  /* 0x00000008090a7212 */ /* 0x000fe200078efcff */
[----:B------:R-:W-:Y:S01]  /*02a0*/  UIADD3 UR5, UPT, UPT, UR5, 0x1, URZ ;  /* 0x0000000105057890 */ /* 0x000fe2000fffe0ff */
[----:B------:R-:W-:Y:S01]  /*02b0*/  UMOV UR6, URZ ;  /* 0x000000ff00067c82 */ /* 0x000fe20008000000 */
[----:B0-----:R-:W-:-:S02]  /*02c0*/  UISETP.GE.U32.AND UP2, UPT, UR7, 0x8, UPT ;  /* 0x000000080700788c */ /* 0x001fc4000bf46070 */
[----:B------:R-:W-:Y:S01]  /*02d0*/  UISETP.NE.AND UP1, UPT, UR5, UR7, UPT ;  /* 0x000000070500728c */ /* 0x000fe2000bf25270 */
[----:B-1----:R-:W-:-:S04]  /*02e0*/  ISETP.GE.U32.AND P0, PT, R9, UR8, PT ;  /* 0x0000000809007c0c */ /* 0x002fc8000bf06070 */
[----:B------:R-:W-:-:S04]  /*02f0*/  ISETP.GE.U32.AND.EX P0, PT, R11, UR9, PT, P0 ;  /* 0x000000090b007c0c */ /* 0x000fc8000bf06100 */
[----:B------:R-:W-:Y:S01]  /*0300*/  ISETP.GT.AND P0, PT, R10, -0x1, !P0 ;  /* 0xffffffff0a00780c */ /* 0x000fe20004704270 */
[----:B------:R-:W-:-:S12]  /*0310*/  BRA.U !UP2, `(.L_x_1) ;  /* 0x000000090a347547 */ /* 0x000fd8000b800000 */
[----:B------:R-:W0:Y:S01]  /*0320*/  LDC R10, c[0x0][0x390] ;  /* 0x0000e400ff0a7b82 */ /* 0x000e220000000800 */
[----:B------:R-:W1:Y:S01]  /*0330*/  LDCU.64 UR8, c[0x0][0x3a8] ;  /* 0x00007500ff0877ac */ /* 0x000e620008000a00 */
[----:B------:R-:W-:Y:S01]  /*0340*/  IMAD.MOV.U32 R18, RZ, RZ, R7 ;  /* 0x000000ffff127224 */ /* 0x000fe200078e0007 */
[----:B------:R-:W0:Y:S01]  /*0350*/  LDCU UR14, c[0x0][0x38c] ;  /* 0x00007180ff0e77ac */ /* 0x000e220008000800 */
[----:B------:R-:W-:Y:S01]  /*0360*/  ULOP3.LUT UR6, UR7, 0x7ffffff8, URZ, 0xc0, !UPT ;  /* 0x7ffffff807067892 */ /* 0x000fe2000f8ec0ff */
[----:B------:R-:W2:Y:S03]  /*0370*/  LDCU.64 UR12, c[0x0][0x3b0] ;  /* 0x00007600ff0c77ac */ /* 0x000ea60008000a00 */
[----:B------:R-:W-:Y:S01]  /*0380*/  UIADD3 UR6, UPT, UPT, -UR6, URZ, URZ ;  /* 0x000000ff06067290 */ /* 0x000fe2000fffe1ff */
[----:B-1----:R-:W-:-:S04]  /*0390*/  ISETP.LT.U32.AND P1, PT, R8, UR8, PT ;  /* 0x0000000808007c0c */ /* 0x002fc8000bf21070 */
[----:B------:R-:W-:Y:S01]  /*03a0*/  ISETP.LT.U32.AND.EX P1, PT, RZ, UR9, P0, P1 ;  /* 0x00000009ff007c0c */ /* 0x000fe20008721110 */
[----:B0-----:R-:W-:-:S04]  /*03b0*/  IMAD R5, R3, UR14, -R10 ;  /* 0x0000000e03057c24 */ /* 0x001fc8000f8e0a0a */
[C---:B------:R-:W-:Y:S02]  /*03c0*/  VIADD R23, R5.reuse, 0x2 ;  /* 0x0000000205177836 */ /* 0x040fe40000000000 */
[C---:B------:R-:W-:Y:S02]  /*03d0*/  VIADD R11, R5.reuse, 0x4 ;  /* 0x00000004050b7836 */ /* 0x040fe40000000000 */
[C---:B------:R-:W-:Y:S02]  /*03e0*/  VIADD R10, R5.reuse, 0x6 ;  /* 0x00000006050a7836 */ /* 0x040fe40000000000 */
[C---:B------:R-:W-:Y:S02]  /*03f0*/  VIADD R20, R5.reuse, 0x3 ;  /* 0x0000000305147836 */ /* 0x040fe40000000000 */
[C---:B------:R-:W-:Y:S02]  /*0400*/  VIADD R24, R5.reuse, 0x1 ;  /* 0x0000000105187836 */ /* 0x040fe40000000000 */
[----:B------:R-:W-:-:S02]  /*0410*/  VIADD R19, R5, 0x7 ;  /* 0x0000000705137836 */ /* 0x000fc40000000000 */
[----:B--2---:R-:W-:-:S07]  /*0420*/  IMAD.MOV.U32 R22, RZ, RZ, R5 ;  /* 0x000000ffff167224 */ /* 0x004fce00078e0005 */
.L_x_2:
[----:B------:R-:W-:Y:S01]  /*0430*/  ISETP.GE.U32.AND P2, PT, R22, UR12, PT ;  /* 0x0000000c16007c0c */ /* 0x000fe2000bf46070 */
[C---:B------:R-:W-:Y:S01]  /*0440*/  VIADD R16, R20.reuse, 0xfffffffd ;  /* 0xfffffffd14107836 */ /* 0x040fe20000000000 */
[----:B------:R-:W-:Y:S01]  /*0450*/  SHF.R.S32.HI R12, RZ, 0x1f, R22 ;  /* 0x0000001fff0c7819 */ /* 0x000fe20000011416 */
[C---:B------:R-:W-:Y:S01]  /*0460*/  VIADD R14, R20.reuse, 0xffffffff ;  /* 0xffffffff140e7836 */ /* 0x040fe20000000000 */
[----:B------:R-:W-:Y:S01]  /*0470*/  ISETP.GE.U32.AND P4, PT, R23, UR12, PT ;  /* 0x0000000c17007c0c */ /* 0x000fe2000bf86070 */
[----:B------:R-:W-:Y:S01]  /*0480*/  VIADD R21, R20, 0xfffffffe ;  /* 0xfffffffe14157836 */ /* 0x000fe20000000000 */
[----:B------:R-:W-:Y:S02]  /*0490*/  ISETP.GE.U32.AND.EX P2, PT, R12, UR13, PT, P2 ;  /* 0x0000000d0c007c0c */ /* 0x000fe4000bf46120 */
[----:B------:R-:W-:Y:S02]  /*04a0*/  SHF.R.S32.HI R12, RZ, 0x1f, R23 ;  /* 0x0000001fff0c7819 */ /* 0x000fe40000011417 */
[----:B------:R-:W-:-:S02]  /*04b0*/  ISETP.GT.AND P2, PT, R16, -0x1, !P2 ;  /* 0xffffffff1000780c */ /* 0x000fc40005744270 */
[----:B------:R-:W-:Y:S02]  /*04c0*/  ISETP.GE.U32.AND.EX P4, PT, R12, UR13, PT, P4 ;  /* 0x0000000d0c007c0c */ /* 0x000fe4000bf86140 */
[----:B------:R-:W-:Y:S02]  /*04d0*/  PLOP3.LUT P2, PT, P1, P2, PT, 0x80, 0x8 ;  /* 0x000000000008781c */ /* 0x000fe40000f45070 */
[----:B------:R-:W-:Y:S02]  /*04e0*/  ISETP.GT.AND P4, PT, R14, -0x1, !P4 ;  /* 0xffffffff0e00780c */ /* 0x000fe40006784270 */
[----:B------:R-:W-:Y:S02]  /*04f0*/  ISETP.GE.U32.AND P3, PT, R24, UR12, PT ;  /* 0x0000000c18007c0c */ /* 0x000fe4000bf66070 */
[----:B------:R-:W-:Y:S02]  /*0500*/  PLOP3.LUT P4, PT, P1, P4, PT, 0x80, 0x8 ;  /* 0x000000000008781c */ /* 0x000fe40000f89070 */
[----:B------:R-:W-:-:S04]  /*0510*/  SHF.R.S32.HI R12, RZ, 0x1f, R24 ;  /* 0x0000001fff0c7819 */ /* 0x000fc80000011418 */
[----:B------:R-:W-:Y:S01]  /*0520*/  ISETP.GE.U32.AND.EX P3, PT, R12, UR13, PT, P3 ;  /* 0x0000000d0c007c0c */ /* 0x000fe2000bf66130 */
[----:B------:R-:W0:Y:S03]  /*0530*/  @P2 LDC R17, c[0x0][0x3a0] ;  /* 0x0000e800ff112b82 */ /* 0x000e260000000800 */
[----:B------:R-:W-:-:S04]  /*0540*/  ISETP.GT.AND P3, PT, R21, -0x1, !P3 ;  /* 0xffffffff1500780c */ /* 0x000fc80005f64270 */
[----:B------:R-:W-:Y:S01]  /*0550*/  PLOP3.LUT P3, PT, P1, P3, PT, 0x80, 0x8 ;  /* 0x000000000008781c */ /* 0x000fe20000f67070 */
[----:B------:R-:W1:Y:S08]  /*0560*/  @P2 LDC R25, c[0x0][0x3a8] ;  /* 0x0000ea00ff192b82 */ /* 0x000e700000000800 */
[----:B------:R-:W2:Y:S08]  /*0570*/  @P4 LDC R15, c[0x0][0x3a0] ;  /* 0x0000e800ff0f4b82 */ /* 0x000eb00000000800 */
[----:B------:R-:W3:Y:S01]  /*0580*/  @P2 LDC.64 R12, c[0x0][0x380] ;  /* 0x0000e000ff0c2b82 */ /* 0x000ee20000000a00 */
[----:B0-----:R-:W-:-:S07]  /*0590*/  @P2 IMAD R17, R16, R17, R9 ;  /* 0x0000001110112224 */ /* 0x001fce00078e0209 */
[----:B------:R-:W0:Y:S01]  /*05a0*/  @P3 LDC R26, c[0x0][0x3a0] ;  /* 0x0000e800ff1a3b82 */ /* 0x000e220000000800 */
[----:B-1----:R-:W-:-:S07]  /*05b0*/  @P2 IMAD R17, R17, R25, R8 ;  /* 0x0000001911112224 */ /* 0x002fce00078e0208 */
[----:B------:R-:W1:Y:S01]  /*05c0*/  @P3 LDC R25, c[0x0][0x3a8] ;  /* 0x0000ea00ff193b82 */ /* 0x000e620000000800 */
[----:B--2---:R-:W-:-:S07]  /*05d0*/  @P4 IMAD R27, R14, R15, R9 ;  /* 0x0000000f0e1b4224 */ /* 0x004fce00078e0209 */
[----:B------:R-:W2:Y:S01]  /*05e0*/  @P3 LDC.64 R14, c[0x0][0x380] ;  /* 0x0000e000ff0e3b82 */ /* 0x000ea20000000a00 */
[----:B---3--:R-:W-:-:S06]  /*05f0*/  @P2 IMAD.WIDE R16, R17, 0x4, R12 ;  /* 0x0000000411102825 */ /* 0x008fcc00078e020c */
[----:B------:R3:W4:Y:S01]  /*0600*/  @P2 LDG.E.CONSTANT R17, desc[UR10][R16.64] ;  /* 0x0000000a10112981 */ /* 0x000722000c1e9900 */
[----:B------:R-:W5:Y:S01]  /*0610*/  @P4 LDC R28, c[0x0][0x3a8] ;  /* 0x0000ea00ff1c4b82 */ /* 0x000f620000000800 */
[----:B0-----:R-:W-:-:S07]  /*0620*/  @P3 IMAD R26, R21, R26, R9 ;  /* 0x0000001a151a3224 */ /* 0x001fce00078e0209 */
[----:B------:R-:W0:Y:S01]  /*0630*/  @P4 LDC.64 R12, c[0x0][0x380] ;  /* 0x0000e000ff0c4b82 */ /* 0x000e220000000a00 */
[----:B-1----:R-:W-:-:S04]  /*0640*/  @P3 IMAD R25, R26, R25, R8 ;  /* 0x000000191a193224 */ /* 0x002fc800078e0208 */
[----:B--2---:R-:W-:-:S06]  /*0650*/  @P3 IMAD.WIDE R14, R25, 0x4, R14 ;  /* 0x00000004190e3825 */ /* 0x004fcc00078e020e */
[----:B------:R1:W2:Y:S01]  /*0660*/  @P3 LDG.E.CONSTANT R15, desc[UR10][R14.64] ;  /* 0x0000000a0e0f3981 */ /* 0x0002a2000c1e9900 */
[----:B-----5:R-:W-:-:S04]  /*0670*/  @P4 IMAD R27, R27, R28, R8 ;  /* 0x0000001c1b1b4224 */ /* 0x020fc800078e0208 */
[----:B0-----:R-:W-:-:S06]  /*0680*/  @P4 IMAD.WIDE R12, R27, 0x4, R12 ;  /* 0x000000041b0c4825 */ /* 0x001fcc00078e020c */
[----:B------:R0:W5:Y:S01]  /*0690*/  @P4 LDG.E.CONSTANT R13, desc[UR10][R12.64] ;  /* 0x0000000a0c0d4981 */ /* 0x000162000c1e9900 */
[----:B------:R-:W-:Y:S02]  /*06a0*/  ISETP.GE.U32.AND P6, PT, R20, UR12, PT ;  /* 0x0000000c14007c0c */ /* 0x000fe4000bfc6070 */
[----:B---3--:R-:W-:Y:S02]  /*06b0*/  SHF.R.S32.HI R16, RZ, 0x1f, R20 ;  /* 0x0000001fff107819 */ /* 0x008fe40000011414 */
[----:B------:R-:W-:Y:S02]  /*06c0*/  ISETP.GE.U32.AND P5, PT, R11, UR12, PT ;  /* 0x0000000c0b007c0c */ /* 0x000fe4000bfa6070 */
[----:B------:R-:W-:Y:S02]  /*06d0*/  SHF.R.S32.HI R21, RZ, 0x1f, R11 ;  /* 0x0000001fff157819 */ /* 0x000fe4000001140b */
[----:B------:R-:W-:Y:S01]  /*06e0*/  ISETP.GE.U32.AND.EX P6, PT, R16, UR13, PT, P6 ;  /* 0x0000000d10007c0c */ /* 0x000fe2000bfc6160 */
[----:B------:R-:W-:Y:S01]  /*06f0*/  VIADD R16, R20, 0x1 ;  /* 0x0000000114107836 */ /* 0x000fe20000000000 */
[----:B------:R-:W-:-:S02]  /*0700*/  ISETP.GE.U32.AND.EX P5, PT, R21, UR13, PT, P5 ;  /* 0x0000000d15007c0c */ /* 0x000fc4000bfa6150 */
[----:B------:R-:W-:Y:S02]  /*0710*/  ISETP.GT.AND P6, PT, R20, -0x1, !P6 ;  /* 0xffffffff1400780c */ /* 0x000fe400077c4270 */
[----:B------:R-:W-:Y:S02]  /*0720*/  ISETP.GT.AND P5, PT, R16, -0x1, !P5 ;  /* 0xffffffff1000780c */ /* 0x000fe40006fa4270 */
[----:B------:R-:W-:Y:S02]  /*0730*/  PLOP3.LUT P6, PT, P1, P6, PT, 0x80, 0x8 ;  /* 0x000000000008781c */ /* 0x000fe40000fcd070 */
[----:B------:R-:W-:Y:S02]  /*0740*/  PLOP3.LUT P5, PT, P1, P5, PT, 0x80, 0x8 ;  /* 0x000000000008781c */ /* 0x000fe40000fab070 */
[----:B-1----:R-:W-:-:S09]  /*0750*/  SHF.R.S32.HI R14, RZ, 0x1f, R18 ;  /* 0x0000001fff0e7819 */ /* 0x002fd20000011412 */
[----:B0-----:R-:W0:Y:S08]  /*0760*/  @P6 LDC R12, c[0x0][0x3a0] ;  /* 0x0000e800ff0c6b82 */ /* 0x001e300000000800 */
[----:B------:R-:W1:Y:S08]  /*0770*/  @P5 LDC R25, c[0x0][0x3a0] ;  /* 0x0000e800ff195b82 */ /* 0x000e700000000800 */
[----:B------:R-:W3:Y:S08]  /*0780*/  @P6 LDC R21, c[0x0][0x3a8] ;  /* 0x0000ea00ff156b82 */ /* 0x000ef00000000800 */
[----:B------:R-:W3:Y:S01]  /*0790*/  @P5 LDC R26, c[0x0][0x3a8] ;  /* 0x0000ea00ff1a5b82 */ /* 0x000ee20000000800 */
[----:B----4-:R-:W-:Y:S01]  /*07a0*/  @P2 FADD R4, R4, R17 ;  /* 0x0000001104042221 */ /* 0x010fe20000000000 */
[----:B------:R-:W-:-:S04]  /*07b0*/  ISETP.GE.U32.AND P2, PT, R18, UR12, PT ;  /* 0x0000000c12007c0c */ /* 0x000fc8000bf46070 */
[----:B------:R-:W-:Y:S01]  /*07c0*/  ISETP.GE.U32.AND.EX P2, PT, R14, UR13, PT, P2 ;  /* 0x0000000d0e007c0c */ /* 0x000fe2000bf46120 */
[----:B------:R-:W-:-:S05]  /*07d0*/  VIADD R14, R20, 0x2 ;  /* 0x00000002140e7836 */ /* 0x000fca0000000000 */
[----:B------:R-:W-:-:S04]  /*07e0*/  ISETP.GT.AND P2, PT, R14, -0x1, !P2 ;  /* 0xffffffff0e00780c */ /* 0x000fc80005744270 */
[----:B------:R-:W-:Y:S01]  /*07f0*/  PLOP3.LUT P2, PT, P1, P2, PT, 0x80, 0x8 ;  /* 0x000000000008781c */ /* 0x000fe20000f45070 */
[----:B-1----:R-:W-:Y:S02]  /*0800*/  @P5 IMAD R17, R16, R25, R9 ;  /* 0x0000001910115224 */ /* 0x002fe400078e0209 */
[----:B--2---:R-:W-:Y:S01]  /*0810*/  @P3 FADD R4, R4, R15 ;  /* 0x0000000f04043221 */ /* 0x004fe20000000000 */
[----:B0-----:R-:W-:Y:S01]  /*0820*/  @P6 IMAD R15, R20, R12, R9 ;  /* 0x0000000c140f6224 */ /* 0x001fe200078e0209 */
[----:B------:R-:W-:-:S03]  /*0830*/  ISETP.GE.U32.AND P3, PT, R10, UR12, PT ;  /* 0x0000000c0a007c0c */ /* 0x000fc6000bf66070 */
[----:B---3--:R-:W-:-:S05]  /*0840*/  @P6 IMAD R15, R15, R21, R8 ;  /* 0x000000150f0f6224 */ /* 0x008fca00078e0208 */
[----:B------:R-:W0:Y:S01]  /*0850*/  @P2 LDC R28, c[0x0][0x3a8] ;  /* 0x0000ea00ff1c2b82 */ /* 0x000e220000000800 */
[----:B------:R-:W-:Y:S01]  /*0860*/  @P5 IMAD R21, R17, R26, R8 ;  /* 0x0000001a11155224 */ /* 0x000fe200078e0208 */
[----:B------:R-:W-:-:S06]  /*0870*/  SHF.R.S32.HI R12, RZ, 0x1f, R10 ;  /* 0x0000001fff0c7819 */ /* 0x000fcc000001140a */
[----:B------:R-:W1:Y:S01]  /*0880*/  @P6 LDC.64 R26, c[0x0][0x380] ;  /* 0x0000e000ff1a6b82 */ /* 0x000e620000000a00 */
[----:B-----5:R-:W-:Y:S01]  /*0890*/  @P4 FADD R4, R4, R13 ;  /* 0x0000000d04044221 */ /* 0x020fe20000000000 */
[----:B------:R-:W-:-:S06]  /*08a0*/  ISETP.GE.U32.AND.EX P3, PT, R12, UR13, PT, P3 ;  /* 0x0000000d0c007c0c */ /* 0x000fcc000bf66130 */
[----:B------:R-:W2:Y:S01]  /*08b0*/  @P2 LDC R13, c[0x0][0x3a0] ;  /* 0x0000e800ff0d2b82 */ /* 0x000ea20000000800 */
[----:B------:R-:W-:-:S05]  /*08c0*/  VIADD R12, R20, 0x3 ;  /* 0x00000003140c7836 */ /* 0x000fca0000000000 */
[----:B------:R-:W-:Y:S02]  /*08d0*/  ISETP.GT.AND P3, PT, R12, -0x1, !P3 ;  /* 0xffffffff0c00780c */ /* 0x000fe40005f64270 */
[----:B------:R-:W3:Y:S02]  /*08e0*/  @P5 LDC.64 R16, c[0x0][0x380] ;  /* 0x0000e000ff105b82 */ /* 0x000ee40000000a00 */
[----:B------:R-:W-:Y:S02]  /*08f0*/  PLOP3.LUT P3, PT, P1, P3, PT, 0x80, 0x8 ;  /* 0x000000000008781c */ /* 0x000fe40000f67070 */
[----:B------:R-:W-:Y:S01]  /*0900*/  ISETP.GE.U32.AND P4, PT, R19, UR12, PT ;  /* 0x0000000c13007c0c */ /* 0x000fe2000bf86070 */
[----:B-1----:R-:W-:-:S04]  /*0910*/  @P6 IMAD.WIDE R26, R15, 0x4, R26 ;  /* 0x000000040f1a6825 */ /* 0x002fc800078e021a */
[----:B--2---:R-:W-:Y:S01]  /*0920*/  @P2 IMAD R15, R14, R13, R9 ;  /* 0x0000000d0e0f2224 */ /* 0x004fe200078e0209 */
[----:B------:R-:W-:-:S05]  /*0930*/  SHF.R.S32.HI R14, RZ, 0x1f, R19 ;  /* 0x0000001fff0e7819 */ /* 0x000fca0000011413 */
[----:B------:R-:W1:Y:S01]  /*0940*/  @P3 LDC R13, c[0x0][0x3a0] ;  /* 0x0000e800ff0d3b82 */ /* 0x000e620000000800 */
[----:B------:R-:W-:Y:S01]  /*0950*/  ISETP.GE.U32.AND.EX P4, PT, R14, UR13, PT, P4 ;  /* 0x0000000d0e007c0c */ /* 0x000fe2000bf86140 */
[----:B------:R-:W-:-:S05]  /*0960*/  VIADD R14, R20, 0x4 ;  /* 0x00000004140e7836 */ /* 0x000fca0000000000 */
[----:B------:R-:W-:-:S04]  /*0970*/  ISETP.GT.AND P4, PT, R14, -0x1, !P4 ;  /* 0xffffffff0e00780c */ /* 0x000fc80006784270 */
[----:B------:R-:W-:Y:S01]  /*0980*/  PLOP3.LUT P4, PT, P1, P4, PT, 0x80, 0x8 ;  /* 0x000000000008781c */ /* 0x000fe20000f89070 */
[----:B---3--:R-:W-:Y:S02]  /*0990*/  @P5 IMAD.WIDE R16, R21, 0x4, R16 ;  /* 0x0000000415105825 */ /* 0x008fe400078e0210 */
[----:B------:R-:W2:Y:S02]  /*09a0*/  @P6 LDG.E.CONSTANT R21, desc[UR10][R26.64] ;  /* 0x0000000a1a156981 */ /* 0x000ea4000c1e9900 */
[----:B0-----:R-:W-:Y:S02]  /*09b0*/  @P2 IMAD R15, R15, R28, R8 ;  /* 0x0000001c0f0f2224 */ /* 0x001fe400078e0208 */
[----:B------:R0:W3:Y:S01]  /*09c0*/  @P5 LDG.E.CONSTANT R25, desc[UR10][R16.64] ;  /* 0x0000000a10195981 */ /* 0x0000e2000c1e9900 */
[----:B------:R-:W4:Y:S01]  /*09d0*/  @P3 LDC R28, c[0x0][0x3a8] ;  /* 0x0000ea00ff1c3b82 */ /* 0x000f220000000800 */
[----:B-1----:R-:W-:-:S07]  /*09e0*/  @P3 IMAD R29, R12, R13, R9 ;  /* 0x0000000d0c1d3224 */ /* 0x002fce00078e0209 */
[----:B------:R-:W1:Y:S08]  /*09f0*/  @P2 LDC.64 R12, c[0x0][0x380] ;  /* 0x0000e000ff0c2b82 */ /* 0x000e700000000a00 */
[----:B0-----:R-:W0:Y:S01]  /*0a00*/  @P4 LDC R16, c[0x0][0x3a0] ;  /* 0x0000e800ff104b82 */ /* 0x001e220000000800 */
[----:B----4-:R-:W-:-:S07]  /*0a10*/  @P3 IMAD R29, R29, R28, R8 ;  /* 0x0000001c1d1d3224 */ /* 0x010fce00078e0208 */
[----:B------:R-:W4:Y:S01]  /*0a20*/  @P4 LDC R27, c[0x0][0x3a8] ;  /* 0x0000ea00ff1b4b82 */ /* 0x000f220000000800 */
[----:B-1----:R-:W-:-:S06]  /*0a30*/  @P2 IMAD.WIDE R12, R15, 0x4, R12 ;  /* 0x000000040f0c2825 */ /* 0x002fcc00078e020c */
[----:B------:R-:W5:Y:S01]  /*0a40*/  @P2 LDG.E.CONSTANT R13, desc[UR10][R12.64] ;  /* 0x0000000a0c0d2981 */ /* 0x000f62000c1e9900 */
[----:B0-----:R-:W-:Y:S02]  /*0a50*/  @P4 IMAD R28, R14, R16, R9 ;  /* 0x000000100e1c4224 */ /* 0x001fe400078e0209 */
[----:B------:R-:W0:Y:S08]  /*0a60*/  @P3 LDC.64 R14, c[0x0][0x380] ;  /* 0x0000e000ff0e3b82 */ /* 0x000e300000000a00 */
[----:B------:R-:W1:Y:S01]  /*0a70*/  @P4 LDC.64 R16, c[0x0][0x380] ;  /* 0x0000e000ff104b82 */ /* 0x000e620000000a00 */
[----:B----4-:R-:W-:-:S02]  /*0a80*/  @P4 IMAD R27, R28, R27, R8 ;  /* 0x0000001b1c1b4224 */ /* 0x010fc400078e0208 */
[----:B0-----:R-:W-:-:S06]  /*0a90*/  @P3 IMAD.WIDE R14, R29, 0x4, R14 ;  /* 0x000000041d0e3825 */ /* 0x001fcc00078e020e */
[----:B------:R-:W4:Y:S01]  /*0aa0*/  @P3 LDG.E.CONSTANT R15, desc[UR10][R14.64] ;  /* 0x0000000a0e0f3981 */ /* 0x000f22000c1e9900 */
[----:B-1----:R-:W-:-:S06]  /*0ab0*/  @P4 IMAD.WIDE R16, R27, 0x4, R16 ;  /* 0x000000041b104825 */ /* 0x002fcc00078e0210 */
[----:B------:R-:W4:Y:S01]  /*0ac0*/  @P4 LDG.E.CONSTANT R17, desc[UR10][R16.64] ;  /* 0x0000000a10114981 */ /* 0x000f22000c1e9900 */
[----:B------:R-:W-:-:S04]  /*0ad0*/  UIADD3 UR6, UPT, UPT, UR6, 0x8, URZ ;  /* 0x0000000806067890 */ /* 0x000fc8000fffe0ff */
[----:B------:R-:W-:Y:S01]  /*0ae0*/  UISETP.NE.AND UP2, UPT, UR6, URZ, UPT ;  /* 0x000000ff0600728c */ /* 0x000fe2000bf45270 */
[----:B------:R-:W-:Y:S01]  /*0af0*/  VIADD R24, R24, 0x8 ;  /* 0x0000000818187836 */ /* 0x000fe20000000000 */
[----:B------:R-:W-:Y:S01]  /*0b00*/  IADD3 R22, PT, PT, R22, 0x8, RZ ;  /* 0x0000000816167810 */ /* 0x000fe20007ffe0ff */
[----:B------:R-:W-:Y:S02]  /*0b10*/  VIADD R23, R23, 0x8 ;  /* 0x0000000817177836 */ /* 0x000fe40000000000 */
[----:B------:R-:W-:Y:S02]  /*0b20*/  VIADD R11, R11, 0x8 ;  /* 0x000000080b0b7836 */ /* 0x000fe40000000000 */
[----:B------:R-:W-:Y:S02]  /*0b30*/  VIADD R18, R18, 0x8 ;  /* 0x0000000812127836 */ /* 0x000fe40000000000 */
[----:B------:R-:W-:Y:S02]  /*0b40*/  VIADD R10, R10, 0x8 ;  /* 0x000000080a0a7836 */ /* 0x000fe40000000000 */
[----:B------:R-:W-:-:S02]  /*0b50*/  VIADD R19, R19, 0x8 ;  /* 0x0000000813137836 */ /* 0x000fc40000000000 */
[----:B------:R-:W-:Y:S02]  /*0b60*/  VIADD R20, R20, 0x8 ;  /* 0x0000000814147836 */ /* 0x000fe40000000000 */
[----:B--2---:R-:W-:-:S04]  /*0b70*/  @P6 FADD R4, R4, R21 ;  /* 0x0000001504046221 */ /* 0x004fc80000000000 */
[----:B---3--:R-:W-:-:S04]  /*0b80*/  @P5 FADD R4, R4, R25 ;  /* 0x0000001904045221 */ /* 0x008fc80000000000 */
[----:B-----5:R-:W-:-:S04]  /*0b90*/  @P2 FADD R4, R4, R13 ;  /* 0x0000000d04042221 */ /* 0x020fc80000000000 */
[----:B----4-:R-:W-:-:S04]  /*0ba0*/  @P3 FADD R4, R4, R15 ;  /* 0x0000000f04043221 */ /* 0x010fc80000000000 */
[----:B------:R-:W-:Y:S01]  /*0bb0*/  @P4 FADD R4, R4, R17 ;  /* 0x0000001104044221 */ /* 0x000fe20000000000 */
[----:B------:R-:W-:Y:S06]  /*0bc0*/  BRA.U UP2, `(.L_x_2) ;  /* 0xfffffff902187547 */ /* 0x000fec000b83ffff */
[----:B------:R-:W0:Y:S02]  /*0bd0*/  LDCU UR6, c[0x0][0x388] ;  /* 0x00007100ff0677ac */ /* 0x000e240008000800 */
[----:B0-----:R-:W-:-:S12]  /*0be0*/  ULOP3.LUT UR6, UR6, 0x7ffffff8, URZ, 0xc0, !UPT ;  /* 0x7ffffff806067892 */ /* 0x001fd8000f8ec0ff */
.L_x_1:
[----:B------:R-:W0:Y:S02]  /*0bf0*/  LDCU UR7, c[0x0][0x388] ;  /* 0x00007100ff0777ac */ /* 0x000e240008000800 */
[----:B0-----:R-:W-:-:S04]  /*0c00*/  ULOP3.LUT UR7, UR7, 0x7, URZ, 0xc0, !UPT ;  /* 0x0000000707077892 */ /* 0x001fc8000f8ec0ff */
[----:B------:R-:W-:-:S09]  /*0c10*/  UISETP.NE.AND UP2, UPT, UR7, URZ, UPT ;  /* 0x000000ff0700728c */ /* 0x000fd2000bf45270 */
[----:B------:R-:W-:Y:S05]  /*0c20*/  BRA.U !UP2, `(.L_x_3) ;  /* 0x000000050adc7547 */ /* 0x000fea000b800000 */
[----:B------:R-:W0:Y:S01]  /*0c30*/  LDCU UR8, c[0x0][0x388] ;  /* 0x00007100ff0877ac */ /* 0x000e220008000800 */
[----:B------:R-:W-:-:S04]  /*0c40*/  UIADD3 UR7, UPT, UPT, UR7, -0x1, URZ ;  /* 0xffffffff07077890 */ /* 0x000fc8000fffe0ff */
[----:B------:R-:W-:Y:S02]  /*0c50*/  UISETP.GE.U32.AND UP2, UPT, UR7, 0x3, UPT ;  /* 0x000000030700788c */ /* 0x000fe4000bf46070 */
[----:B0-----:R-:W-:-:S07]  /*0c60*/  ULOP3.LUT UP3, UR9, UR8, 0x3, URZ, 0xc0, !UPT ;  /* 0x0000000308097892 */ /* 0x001fce000f86c0ff */
[----:B------:R-:W-:Y:S05]  /*0c70*/  BRA.U !UP2, `(.L_x_4) ;  /* 0x000000010ae47547 */ /* 0x000fea000b800000 */
[----:B------:R-:W0:Y:S01]  /*0c80*/  LDCU.64 UR14, c[0x0][0x3b0] ;  /* 0x00007600ff0e77ac */ /* 0x000e220008000a00 */
[----:B------:R-:W-:Y:S01]  /*0c90*/  VIADD R24, R5, UR6 ;  /* 0x0000000605187c36 */ /* 0x000fe20008000000 */
[----:B------:R-:W1:Y:S03]  /*0ca0*/  LDCU.64 UR12, c[0x0][0x3a8] ;  /* 0x00007500ff0c77ac */ /* 0x000e660008000a00 */
[C---:B------:R-:W-:Y:S01]  /*0cb0*/  VIADD R22, R24.reuse, 0x1 ;  /* 0x0000000118167836 */ /* 0x040fe20000000000 */
[----:B------:R-:W-:Y:S01]  /*0cc0*/  SHF.R.S32.HI R10, RZ, 0x1f, R24 ;  /* 0x0000001fff0a7819 */ /* 0x000fe20000011418 */
[C---:B------:R-:W-:Y:S02]  /*0cd0*/  VIADD R20, R24.reuse, 0x2 ;  /* 0x0000000218147836 */ /* 0x040fe40000000000 */
[----:B------:R-:W-:-:S03]  /*0ce0*/  VIADD R19, R24, 0x3 ;  /* 0x0000000318137836 */ /* 0x000fc60000000000 */
[----:B------:R-:W-:Y:S02]  /*0cf0*/  SHF.R.S32.HI R11, RZ, 0x1f, R20 ;  /* 0x0000001fff0b7819 */ /* 0x000fe40000011414 */
[----:B0-----:R-:W-:Y:S02]  /*0d00*/  ISETP.GE.U32.AND P3, PT, R24, UR14, PT ;  /* 0x0000000e18007c0c */ /* 0x001fe4000bf66070 */
[----:B------:R-:W-:Y:S02]  /*0d10*/  ISETP.GE.U32.AND P4, PT, R22, UR14, PT ;  /* 0x0000000e16007c0c */ /* 0x000fe4000bf86070 */
[----:B------:R-:W-:Y:S02]  /*0d20*/  ISETP.GE.U32.AND.EX P3, PT, R10, UR15, PT, P3 ;  /* 0x0000000f0a007c0c */ /* 0x000fe4000bf66130 */
[----:B------:R-:W-:Y:S02]  /*0d30*/  SHF.R.S32.HI R10, RZ, 0x1f, R22 ;  /* 0x0000001fff0a7819 */ /* 0x000fe40000011416 */
[----:B-1----:R-:W-:-:S02]  /*0d40*/  ISETP.LT.U32.AND P1, PT, R8, UR12, PT ;  /* 0x0000000c08007c0c */ /* 0x002fc4000bf21070 */
[----:B------:R-:W-:Y:S02]  /*0d50*/  ISETP.GE.U32.AND.EX P4, PT, R10, UR15, PT, P4 ;  /* 0x0000000f0a007c0c */ /* 0x000fe4000bf86140 */
[----:B------:R-:W-:Y:S02]  /*0d60*/  ISETP.GE.U32.AND P2, PT, R20, UR14, PT ;  /* 0x0000000e14007c0c */ /* 0x000fe4000bf46070 */
[----:B------:R-:W-:Y:S02]  /*0d70*/  ISETP.LT.U32.AND.EX P1, PT, RZ, UR13, P0, P1 ;  /* 0x0000000dff007c0c */ /* 0x000fe40008721110 */
[----:B------:R-:W-:Y:S02]  /*0d80*/  ISETP.GT.AND P5, PT, R24, -0x1, !P3 ;  /* 0xffffffff1800780c */ /* 0x000fe40005fa4270 */
[----:B------:R-:W-:Y:S02]  /*0d90*/  ISETP.GT.AND P6, PT, R22, -0x1, !P4 ;  /* 0xffffffff1600780c */ /* 0x000fe400067c4270 */
[----:B------:R-:W-:-:S02]  /*0da0*/  ISETP.GE.U32.AND.EX P2, PT, R11, UR15, PT, P2 ;  /* 0x0000000f0b007c0c */ /* 0x000fc4000bf46120 */
[----:B------:R-:W-:Y:S02]  /*0db0*/  ISETP.GE.U32.AND P3, PT, R19, UR14, PT ;  /* 0x0000000e13007c0c */ /* 0x000fe4000bf66070 */
[----:B------:R-:W-:Y:S02]  /*0dc0*/  SHF.R.S32.HI R10, RZ, 0x1f, R19 ;  /* 0x0000001fff0a7819 */ /* 0x000fe40000011413 */
[----:B------:R-:W-:Y:S02]  /*0dd0*/  PLOP3.LUT P4, PT, P1, P5, PT, 0x80, 0x8 ;  /* 0x000000000008781c */ /* 0x000fe40000f8b070 */
[----:B------:R-:W-:Y:S02]  /*0de0*/  PLOP3.LUT P5, PT, P1, P6, PT, 0x80, 0x8 ;  /* 0x000000000008781c */ /* 0x000fe40000fad070 */
[----:B------:R-:W-:Y:S02]  /*0df0*/  ISETP.GT.AND P2, PT, R20, -0x1, !P2 ;  /* 0xffffffff1400780c */ /* 0x000fe40005744270 */
[----:B------:R-:W-:-:S02]  /*0e00*/  ISETP.GE.U32.AND.EX P3, PT, R10, UR15, PT, P3 ;  /* 0x0000000f0a007c0c */ /* 0x000fc4000bf66130 */
[----:B------:R-:W-:Y:S02]  /*0e10*/  PLOP3.LUT P2, PT, P1, P2, PT, 0x80, 0x8 ;  /* 0x000000000008781c */ /* 0x000fe40000f45070 */
[----:B------:R-:W-:-:S03]  /*0e20*/  ISETP.GT.AND P3, PT, R19, -0x1, !P3 ;  /* 0xffffffff1300780c */ /* 0x000fc60005f64270 */
[----:B------:R-:W0:Y:S01]  /*0e30*/  @P4 LDC R21, c[0x0][0x3a0] ;  /* 0x0000e800ff154b82 */ /* 0x000e220000000800 */
[----:B------:R-:W-:-:S07]  /*0e40*/  PLOP3.LUT P3, PT, P1, P3, PT, 0x80, 0x8 ;  /* 0x000000000008781c */ /* 0x000fce0000f67070 */
[----:B------:R-:W1:Y:S08]  /*0e50*/  @P5 LDC R23, c[0x0][0x3a0] ;  /* 0x0000e800ff175b82 */ /* 0x000e700000000800 */
[----:B------:R-:W2:Y:S08]  /*0e60*/  @P2 LDC R25, c[0x0][0x3a0] ;  /* 0x0000e800ff192b82 */ /* 0x000eb00000000800 */
[----:B------:R-:W3:Y:S01]  /*0e70*/  @P4 LDC.64 R16, c[0x0][0x380] ;  /* 0x0000e000ff104b82 */ /* 0x000ee20000000a00 */
[----:B0-----:R-:W-:-:S04]  /*0e80*/  @P4 IMAD R21, R24, R21, R9 ;  /* 0x0000001518154224 */ /* 0x001fc800078e0209 */
[----:B------:R-:W-:-:S03]  /*0e90*/  @P4 IMAD R21, R21, UR12, R8 ;  /* 0x0000000c15154c24 */ /* 0x000fc6000f8e0208 */
[----:B------:R-:W0:Y:S01]  /*0ea0*/  @P5 LDC.64 R14, c[0x0][0x380] ;  /* 0x0000e000ff0e5b82 */ /* 0x000e220000000a00 */
[----:B-1----:R-:W-:-:S04]  /*0eb0*/  @P5 IMAD R23, R22, R23, R9 ;  /* 0x0000001716175224 */ /* 0x002fc800078e0209 */
[----:B------:R-:W-:-:S03]  /*0ec0*/  @P5 IMAD R23, R23, UR12, R8 ;  /* 0x0000000c17175c24 */ /* 0x000fc6000f8e0208 */
[----:B------:R-:W1:Y:S01]  /*0ed0*/  @P3 LDC R18, c[0x0][0x3a0] ;  /* 0x0000e800ff123b82 */ /* 0x000e620000000800 */
[----:B--2---:R-:W-:-:S04]  /*0ee0*/  @P2 IMAD R25, R20, R25, R9 ;  /* 0x0000001914192224 */ /* 0x004fc800078e0209 */
[----:B------:R-:W-:-:S03]  /*0ef0*/  @P2 IMAD R25, R25, UR12, R8 ;  /* 0x0000000c19192c24 */ /* 0x000fc6000f8e0208 */
[----:B------:R-:W2:Y:S01]  /*0f00*/  @P2 LDC.64 R10, c[0x0][0x380] ;  /* 0x0000e000ff0a2b82 */ /* 0x000ea20000000a00 */
[----:B---3--:R-:W-:-:S06]  /*0f10*/  @P4 IMAD.WIDE R16, R21, 0x4, R16 ;  /* 0x0000000415104825 */ /* 0x008fcc00078e0210 */
[----:B------:R-:W3:Y:S01]  /*0f20*/  @P4 LDG.E.CONSTANT R17, desc[UR10][R16.64] ;  /* 0x0000000a10114981 */ /* 0x000ee2000c1e9900 */
[----:B------:R-:W4:Y:S01]  /*0f30*/  @P3 LDC.64 R12, c[0x0][0x380] ;  /* 0x0000e000ff0c3b82 */ /* 0x000f220000000a00 */
[----:B0-----:R-:W-:-:S06]  /*0f40*/  @P5 IMAD.WIDE R14, R23, 0x4, R14 ;  /* 0x00000004170e5825 */ /* 0x001fcc00078e020e */
[----:B------:R-:W5:Y:S01]  /*0f50*/  @P5 LDG.E.CONSTANT R15, desc[UR10][R14.64] ;  /* 0x0000000a0e0f5981 */ /* 0x000f62000c1e9900 */
[----:B-1----:R-:W-:-:S04]  /*0f60*/  @P3 IMAD R19, R19, R18, R9 ;  /* 0x0000001213133224 */ /* 0x002fc800078e0209 */
[----:B------:R-:W-:Y:S02]  /*0f70*/  @P3 IMAD R19, R19, UR12, R8 ;  /* 0x0000000c13133c24 */ /* 0x000fe4000f8e0208 */
[----:B--2---:R-:W-:-:S06]  /*0f80*/  @P2 IMAD.WIDE R10, R25, 0x4, R10 ;  /* 0x00000004190a2825 */ /* 0x004fcc00078e020a */
[----:B------:R-:W2:Y:S01]  /*0f90*/  @P2 LDG.E.CONSTANT R11, desc[UR10][R10.64] ;  /* 0x0000000a0a0b2981 */ /* 0x000ea2000c1e9900 */
[----:B----4-:R-:W-:-:S06]  /*0fa0*/  @P3 IMAD.WIDE R12, R19, 0x4, R12 ;  /* 0x00000004130c3825 */ /* 0x010fcc00078e020c */
[----:B------:R-:W4:Y:S01]  /*0fb0*/  @P3 LDG.E.CONSTANT R13, desc[UR10][R12.64] ;  /* 0x0000000a0c0d3981 */ /* 0x000f22000c1e9900 */
[----:B------:R-:W-:Y:S01]  /*0fc0*/  UIADD3 UR6, UPT, UPT, UR6, 0x4, URZ ;  /* 0x0000000406067890 */ /* 0x000fe2000fffe0ff */
[----:B---3--:R-:W-:-:S04]  /*0fd0*/  @P4 FADD R4, R4, R17 ;  /* 0x0000001104044221 */ /* 0x008fc80000000000 */
[----:B-----5:R-:W-:-:S04]  /*0fe0*/  @P5 FADD R4, R4, R15 ;  /* 0x0000000f04045221 */ /* 0x020fc80000000000 */
[----:B--2---:R-:W-:-:S04]  /*0ff0*/  @P2 FADD R4, R4, R11 ;  /* 0x0000000b04042221 */ /* 0x004fc80000000000 */
[----:B----4-:R-:W-:-:S07]  /*1000*/  @P3 FADD R4, R4, R13 ;  /* 0x0000000d04043221 */ /* 0x010fce0000000000 */
.L_x_4:
[----:B------:R-:W-:Y:S05]  /*1010*/  BRA.U !UP3, `(.L_x_3) ;  /* 0x000000010be07547 */ /* 0x000fea000b800000 */
[----:B------:R-:W-:Y:S02]  /*1020*/  UISETP.NE.AND UP2, UPT, UR9, 0x1, UPT ;  /* 0x000000010900788c */ /* 0x000fe4000bf45270 */
[----:B------:R-:W-:-:S04]  /*1030*/  ULOP3.LUT UR7, UR8, 0x1, URZ, 0xc0, !UPT ;  /* 0x0000000108077892 */ /* 0x000fc8000f8ec0ff */
[----:B------:R-:W-:-:S03]  /*1040*/  UISETP.NE.U32.AND UP3, UPT, UR7, 0x1, UPT ;  /* 0x000000010700788c */ /* 0x000fc6000bf65070 */
[----:B------:R-:W-:Y:S08]  /*1050*/  BRA.U !UP2, `(.L_x_5) ;  /* 0x000000010a7c7547 */ /* 0x000ff0000b800000 */
[----:B------:R-:W0:Y:S01]  /*1060*/  LDCU.64 UR12, c[0x0][0x3b0] ;  /* 0x00007600ff0c77ac */ /* 0x000e220008000a00 */
[----:B------:R-:W-:Y:S01]  /*1070*/  VIADD R16, R5, UR6 ;  /* 0x0000000605107c36 */ /* 0x000fe20008000000 */
[----:B------:R-:W1:Y:S03]  /*1080*/  LDCU.64 UR8, c[0x0][0x3a8] ;  /* 0x00007500ff0877ac */ /* 0x000e660008000a00 */
[C---:B------:R-:W-:Y:S01]  /*1090*/  VIADD R14, R16.reuse, 0x1 ;  /* 0x00000001100e7836 */ /* 0x040fe20000000000 */
[----:B------:R-:W-:Y:S02]  /*10a0*/  SHF.R.S32.HI R10, RZ, 0x1f, R16 ;  /* 0x0000001fff0a7819 */ /* 0x000fe40000011410 */
[----:B0-----:R-:W-:Y:S02]  /*10b0*/  ISETP.GE.U32.AND P2, PT, R16, UR12, PT ;  /* 0x0000000c10007c0c */ /* 0x001fe4000bf46070 */
[----:B------:R-:W-:-:S02]  /*10c0*/  ISETP.GE.U32.AND P3, PT, R14, UR12, PT ;  /* 0x0000000c0e007c0c */ /* 0x000fc4000bf66070 */
[----:B------:R-:W-:Y:S02]  /*10d0*/  ISETP.GE.U32.AND.EX P2, PT, R10, UR13, PT, P2 ;  /* 0x0000000d0a007c0c */ /* 0x000fe4000bf46120 */
[----:B-1----:R-:W-:Y:S02]  /*10e0*/  ISETP.LT.U32.AND P1, PT, R8, UR8, PT ;  /* 0x0000000808007c0c */ /* 0x002fe4000bf21070 */
[----:B------:R-:W-:Y:S02]  /*10f0*/  SHF.R.S32.HI R10, RZ, 0x1f, R14 ;  /* 0x0000001fff0a7819 */ /* 0x000fe4000001140e */
[----:B------:R-:W-:Y:S02]  /*1100*/  ISETP.LT.U32.AND.EX P1, PT, RZ, UR9, P0, P1 ;  /* 0x00000009ff007c0c */ /* 0x000fe40008721110 */
[----:B------:R-:W-:Y:S02]  /*1110*/  ISETP.GT.AND P2, PT, R16, -0x1, !P2 ;  /* 0xffffffff1000780c */ /* 0x000fe40005744270 */
[----:B------:R-:W-:-:S02]  /*1120*/  ISETP.GE.U32.AND.EX P3, PT, R10, UR13, PT, P3 ;  /* 0x0000000d0a007c0c */ /* 0x000fc4000bf66130 */
[----:B------:R-:W-:Y:S02]  /*1130*/  PLOP3.LUT P2, PT, P1, P2, PT, 0x80, 0x8 ;  /* 0x000000000008781c */ /* 0x000fe40000f45070 */
[----:B------:R-:W-:-:S04]  /*1140*/  ISETP.GT.AND P3, PT, R14, -0x1, !P3 ;  /* 0xffffffff0e00780c */ /* 0x000fc80005f64270 */
[----:B------:R-:W-:-:S07]  /*1150*/  PLOP3.LUT P3, PT, P1, P3, PT, 0x80, 0x8 ;  /* 0x000000000008781c */ /* 0x000fce0000f67070 */
[----:B------:R-:W0:Y:S08]  /*1160*/  @P2 LDC R15, c[0x0][0x3a0] ;  /* 0x0000e800ff0f2b82 */ /* 0x000e300000000800 */
[----:B------:R-:W1:Y:S08]  /*1170*/  @P3 LDC R17, c[0x0][0x3a0] ;  /* 0x0000e800ff113b82 */ /* 0x000e700000000800 */
[----:B------:R-:W2:Y:S08]  /*1180*/  @P2 LDC.64 R12, c[0x0][0x380] ;  /* 0x0000e000ff0c2b82 */ /* 0x000eb00000000a00 */
[----:B------:R-:W3:Y:S01]  /*1190*/  @P3 LDC.64 R10, c[0x0][0x380] ;  /* 0x0000e000ff0a3b82 */ /* 0x000ee20000000a00 */
[----:B0-----:R-:W-:-:S04]  /*11a0*/  @P2 IMAD R15, R16, R15, R9 ;  /* 0x0000000f100f2224 */ /* 0x001fc800078e0209 */
[----:B------:R-:W-:Y:S02]  /*11b0*/  @P2 IMAD R15, R15, UR8, R8 ;  /* 0x000000080f0f2c24 */ /* 0x000fe4000f8e0208 */
[----:B-1----:R-:W-:-:S04]  /*11c0*/  @P3 IMAD R17, R14, R17, R9 ;  /* 0x000000110e113224 */ /* 0x002fc800078e0209 */
[----:B------:R-:W-:Y:S02]  /*11d0*/  @P3 IMAD R17, R17, UR8, R8 ;  /* 0x0000000811113c24 */ /* 0x000fe4000f8e0208 */
[----:B--2---:R-:W-:-:S06]  /*11e0*/  @P2 IMAD.WIDE R12, R15, 0x4, R12 ;  /* 0x000000040f0c2825 */ /* 0x004fcc00078e020c */
[----:B------:R-:W2:Y:S01]  /*11f0*/  @P2 LDG.E.CONSTANT R13, desc[UR10][R12.64] ;  /* 0x0000000a0c0d2981 */ /* 0x000ea2000c1e9900 */
[----:B---3--:R-:W-:-:S06]  /*1200*/  @P3 IMAD.WIDE R10, R17, 0x4, R10 ;  /* 0x00000004110a3825 */ /* 0x008fcc00078e020a */
[----:B------:R-:W3:Y:S01]  /*1210*/  @P3 LDG.E.CONSTANT R11, desc[UR10][R10.64] ;  /* 0x0000000a0a0b3981 */ /* 0x000ee2000c1e9900 */
[----:B------:R-:W-:Y:S01]  /*1220*/  UIADD3 UR6, UPT, UPT, UR6, 0x2, URZ ;  /* 0x0000000206067890 */ /* 0x000fe2000fffe0ff */
[----:B--2---:R-:W-:-:S04]  /*1230*/  @P2 FADD R4, R4, R13 ;  /* 0x0000000d04042221 */ /* 0x004fc80000000000 */
[----:B---3--:R-:W-:-:S07]  /*1240*/  @P3 FADD R4, R4, R11 ;  /* 0x0000000b04043221 */ /* 0x008fce0000000000 */
.L_x_5:
[----:B------:R-:W-:Y:S05]  /*1250*/  BRA.U UP3, `(.L_x_3) ;  /* 0x0000000103507547 */ /* 0x000fea000b800000 */
[----:B------:R-:W0:Y:S01]  /*1260*/  LDCU.64 UR12, c[0x0][0x3b0] ;  /* 0x00007600ff0c77ac */ /* 0x000e220008000a00 */
[----:B------:R-:W-:Y:S01]  /*1270*/  VIADD R12, R5, UR6 ;  /* 0x00000006050c7c36 */ /* 0x000fe20008000000 */
[----:B------:R-:W-:Y:S01]  /*1280*/  BSSY.RECONVERGENT B0, `(.L_x_3) ;  /* 0x0000011000007945 */ /* 0x000fe20003800200 */
[----:B------:R-:W1:Y:S03]  /*1290*/  LDCU.64 UR8, c[0x0][0x3a8] ;  /* 0x00007500ff0877ac */ /* 0x000e660008000a00 */
[----:B------:R-:W-:Y:S02]  /*12a0*/  SHF.R.S32.HI R10, RZ, 0x1f, R12 ;  /* 0x0000001fff0a7819 */ /* 0x000fe4000001140c */
[----:B0-----:R-:W-:Y:S02]  /*12b0*/  ISETP.GE.U32.AND P1, PT, R12, UR12, PT ;  /* 0x0000000c0c007c0c */ /* 0x001fe4000bf26070 */
[----:B-1----:R-:W-:-:S02]  /*12c0*/  ISETP.LT.U32.AND P2, PT, R8, UR8, PT ;  /* 0x0000000808007c0c */ /* 0x002fc4000bf41070 */
[----:B------:R-:W-:Y:S02]  /*12d0*/  ISETP.GE.U32.AND.EX P1, PT, R10, UR13, PT, P1 ;  /* 0x0000000d0a007c0c */ /* 0x000fe4000bf26110 */
[----:B------:R-:W-:Y:S02]  /*12e0*/  ISETP.LT.U32.AND.EX P2, PT, RZ, UR9, P0, P2 ;  /* 0x00000009ff007c0c */ /* 0x000fe40008741120 */
[----:B------:R-:W-:-:S04]  /*12f0*/  ISETP.GT.AND P0, PT, R12, -0x1, !P1 ;  /* 0xffffffff0c00780c */ /* 0x000fc80004f04270 */
[----:B------:R-:W-:-:S13]  /*1300*/  PLOP3.LUT P0, PT, P2, P0, PT, 0x80, 0x8 ;  /* 0x000000000008781c */ /* 0x000fda0001701070 */
[----:B------:R-:W-:Y:S05]  /*1310*/  @!P0 BRA `(.L_x_6) ;  /* 0x00000000001c8947 */ /* 0x000fea0003800000 */
[----:B------:R-:W0:Y:S01]  /*1320*/  LDCU UR6, c[0x0][0x3a0] ;  /* 0x00007400ff0677ac */ /* 0x000e220008000800 */
[----:B------:R-:W1:Y:S01]  /*1330*/  LDC.64 R10, c[0x0][0x380] ;  /* 0x0000e000ff0a7b82 */ /* 0x000e620000000a00 */
[----:B0-----:R-:W-:-:S04]  /*1340*/  IMAD R9, R12, UR6, R9 ;  /* 0x000000060c097c24 */ /* 0x001fc8000f8e0209 */
[----:B------:R-:W-:-:S04]  /*1350*/  IMAD R9, R9, UR8, R8 ;  /* 0x0000000809097c24 */ /* 0x000fc8000f8e0208 */
[----:B-1----:R-:W-:-:S06]  /*1360*/  IMAD.WIDE R10, R9, 0x4, R10 ;  /* 0x00000004090a7825 */ /* 0x002fcc00078e020a */
[----:B------:R-:W2:Y:S02]  /*1370*/  LDG.E.CONSTANT R11, desc[UR10][R10.64] ;  /* 0x0000000a0a0b7981 */ /* 0x000ea4000c1e9900 */
[----:B--2---:R-:W-:-:S07]  /*1380*/  FADD R4, R4, R11 ;  /* 0x0000000b04047221 */ /* 0x004fce0000000000 */
.L_x_6:
[----:B------:R-:W-:Y:S05]  /*1390*/  BSYNC.RECONVERGENT B0 ;  /* 0x0000000000007941 */ /* 0x000fea0003800200 */
.L_x_3:
[----:B------:R-:W-:Y:S05]  /*13a0*/  BRA.U UP1, `(.L_x_7) ;  /* 0xffffffed01a87547 */ /* 0x000fea000b83ffff */
[----:B------:R-:W-:Y:S05]  /*13b0*/  BRA.U UP0, `(.L_x_8) ;  /* 0xffffffed00887547 */ /* 0x000fea000b83ffff */
.L_x_0:
[----:B------:R-:W0:Y:S01]  /*13c0*/  LDCU UR5, c[0x0][0x388] ;  /* 0x00007100ff0577ac */ /* 0x000e220008000800 */
[----:B------:R-:W-:Y:S01]  /*13d0*/  BSSY.RECONVERGENT B0, `(.L_x_9) ;  /* 0x0000012000007945 */ /* 0x000fe20003800200 */
[----:B0-----:R-:W-:-:S04]  /*13e0*/  UIMAD UR4, UR5, UR5, URZ ;  /* 0x00000005050472a4 */ /* 0x001fc8000f8e02ff */
[----:B------:R-:W-:-:S06]  /*13f0*/  UIMAD UR4, UR4, UR5, URZ ;  /* 0x00000005040472a4 */ /* 0x000fcc000f8e02ff */
[----:B------:R-:W-:-:S04]  /*1400*/  I2FP.F32.S32 R7, UR4 ;  /* 0x0000000400077c45 */ /* 0x000fc80008201400 */
[----:B------:R-:W0:Y:S01]  /*1410*/  MUFU.RCP R6, R7 ;  /* 0x0000000700067308 */ /* 0x000e220000001000 */
[----:B------:R-:W1:Y:S07]  /*1420*/  LDCU.64 UR4, c[0x0][0x3b8] ;  /* 0x00007700ff0477ac */ /* 0x000e6e0008000a00 */
[----:B------:R-:W2:Y:S01]  /*1430*/  FCHK P0, R4, R7 ;  /* 0x0000000704007302 */ /* 0x000ea20000000000 */
[----:B0-----:R-:W-:Y:S01]  /*1440*/  FFMA R5, -R7, R6, 1 ;  /* 0x3f80000007057423 */ /* 0x001fe20000000106 */
[----:B-1----:R-:W-:-:S03]  /*1450*/  IMAD R3, R3, UR4, R0 ;  /* 0x0000000403037c24 */ /* 0x002fc6000f8e0200 */
[----:B------:R-:W-:Y:S01]  /*1460*/  FFMA R5, R6, R5, R6 ;  /* 0x0000000506057223 */ /* 0x000fe20000000006 */
[----:B------:R-:W-:-:S03]  /*1470*/  IMAD R2, R3, UR5, R2 ;  /* 0x0000000503027c24 */ /* 0x000fc6000f8e0202 */
[----:B------:R-:W-:-:S04]  /*1480*/  FFMA R6, R5, R4, RZ ;  /* 0x0000000405067223 */ /* 0x000fc800000000ff */
[----:B------:R-:W-:-:S04]  /*1490*/  FFMA R0, -R7, R6, R4 ;  /* 0x0000000607007223 */ /* 0x000fc80000000104 */
[----:B------:R-:W-:Y:S01]  /*14a0*/  FFMA R9, R5, R0, R6 ;  /* 0x0000000005097223 */ /* 0x000fe20000000006 */
[----:B--2---:R-:W-:Y:S06]  /*14b0*/  @!P0 BRA `(.L_x_10) ;  /* 0x00000000000c8947 */ /* 0x004fec0003800000 */
[----:B------:R-:W-:-:S07]  /*14c0*/  MOV R6, 0x14e0 ;  /* 0x000014e000067802 */ /* 0x000fce0000000f00 */
[----:B------:R-:W-:Y:S05]  /*14d0*/  CALL.REL.NOINC `($__internal_0_$__cuda_sm3x_div_rn_noftz_f32_slowpath) ;  /* 0x0000000000187944 */ /* 0x000fea0003c00000 */
[----:B------:R-:W-:-:S07]  /*14e0*/  IMAD.MOV.U32 R9, RZ, RZ, R0 ;  /* 0x000000ffff097224 */ /* 0x000fce00078e0000 */
.L_x_10:
[----:B------:R-:W-:Y:S05]  /*14f0*/  BSYNC.RECONVERGENT B0 ;  /* 0x0000000000007941 */ /* 0x000fea0003800200 */
.L_x_9:
[----:B------:R-:W0:Y:S02]  /*1500*/  LDC.64 R4, c[0x0][0x398] ;  /* 0x0000e600ff047b82 */ /* 0x000e240000000a00 */
[----:B0-----:R-:W-:-:S05]  /*1510*/  IMAD.WIDE R2, R2, 0x4, R4 ;  /* 0x0000000402027825 */ /* 0x001fca00078e0204 */
[----:B------:R-:W-:Y:S01]  /*1520*/  STG.E desc[UR10][R2.64], R9 ;  /* 0x0000000902007986 */ /* 0x000fe2000c10190a */
[----:B------:R-:W-:Y:S05]  /*1530*/  EXIT ;  /* 0x000000000000794d */ /* 0x000fea0003800000 */
        .weak           $__internal_0_$__cuda_sm3x_div_rn_noftz_f32_slowpath
        .type           $__internal_0_$__cuda_sm3x_div_rn_noftz_f32_slowpath,@function
        .size           $__internal_0_$__cuda_sm3x_div_rn_noftz_f32_slowpath,(.L_x_23 - $__internal_0_$__cuda_sm3x_div_rn_noftz_f32_slowpath)
$__internal_0_$__cuda_sm3x_div_rn_noftz_f32_slowpath:
[----:B------:R-:W-:Y:S01]  /*1540*/  SHF.R.U32.HI R3, RZ, 0x17, R7 ;  /* 0x00000017ff037819 */ /* 0x000fe20000011607 */
[----:B------:R-:W-:Y:S01]  /*1550*/  BSSY.RECONVERGENT B1, `(.L_x_11) ;  /* 0x0000063000017945 */ /* 0x000fe20003800200 */
[----:B------:R-:W-:Y:S02]  /*1560*/  SHF.R.U32.HI R0, RZ, 0x17, R4 ;  /* 0x00000017ff007819 */ /* 0x000fe40000011604 */
[----:B------:R-:W-:Y:S02]  /*1570*/  LOP3.LUT R3, R3, 0xff, RZ, 0xc0, !PT ;  /* 0x000000ff03037812 */ /* 0x000fe400078ec0ff */
[----:B------:R-:W-:-:S03]  /*1580*/  LOP3.LUT R10, R0, 0xff, RZ, 0xc0, !PT ;  /* 0x000000ff000a7812 */ /* 0x000fc600078ec0ff */
[----:B------:R-:W-:Y:S02]  /*1590*/  VIADD R8, R3, 0xffffffff ;  /* 0xffffffff03087836 */ /* 0x000fe40000000000 */
[----:B------:R-:W-:-:S03]  /*15a0*/  VIADD R9, R10, 0xffffffff ;  /* 0xffffffff0a097836 */ /* 0x000fc60000000000 */
[----:B------:R-:W-:-:S04]  /*15b0*/  ISETP.GT.U32.AND P0, PT, R8, 0xfd, PT ;  /* 0x000000fd0800780c */ /* 0x000fc80003f04070 */
[----:B------:R-:W-:-:S13]  /*15c0*/  ISETP.GT.U32.OR P0, PT, R9, 0xfd, P0 ;  /* 0x000000fd0900780c */ /* 0x000fda0000704470 */
[----:B------:R-:W-:Y:S01]  /*15d0*/  @!P0 IMAD.MOV.U32 R5, RZ, RZ, RZ ;  /* 0x000000ffff058224 */ /* 0x000fe200078e00ff */
[----:B------:R-:W-:Y:S06]  /*15e0*/  @!P0 BRA `(.L_x_12) ;  /* 0x0000000000608947 */ /* 0x000fec0003800000 */
[----:B------:R-:W-:Y:S01]  /*15f0*/  FSETP.GTU.FTZ.AND P0, PT, |R4|, +INF , PT ;  /* 0x7f8000000400780b */ /* 0x000fe20003f1c200 */
[----:B------:R-:W-:Y:S01]  /*1600*/  IMAD.MOV.U32 R0, RZ, RZ, R7 ;  /* 0x000000ffff007224 */ /* 0x000fe200078e0007 */
[----:B------:R-:W-:-:S04]  /*1610*/  FSETP.GTU.FTZ.AND P1, PT, |R7|, +INF , PT ;  /* 0x7f8000000700780b */ /* 0x000fc80003f3c200 */
[----:B------:R-:W-:-:S13]  /*1620*/  PLOP3.LUT P0, PT, P0, P1, PT, 0xf8, 0x8f ;  /* 0x00000000008f781c */ /* 0x000fda0000703f70 */
[----:B------:R-:W-:Y:S05]  /*1630*/  @P0 BRA `(.L_x_13) ;  /* 0x00000004004c0947 */ /* 0x000fea0003800000 */
[----:B------:R-:W-:-:S13]  /*1640*/  LOP3.LUT P0, RZ, R7, 0x7fffffff, R4, 0xc8, !PT ;  /* 0x7fffffff07ff7812 */ /* 0x000fda000780c804 */
[----:B------:R-:W-:Y:S05]  /*1650*/  @!P0 BRA `(.L_x_14) ;  /* 0x00000004003c8947 */ /* 0x000fea0003800000 */
[----:B------:R-:W-:Y:S02]  /*1660*/  FSETP.NEU.FTZ.AND P1, PT, |R4|, +INF , PT ;  /* 0x7f8000000400780b */ /* 0x000fe40003f3d200 */
[----:B------:R-:W-:Y:S02]  /*1670*/  FSETP.NEU.FTZ.AND P0, PT, |R0|, +INF , PT ;  /* 0x7f8000000000780b */ /* 0x000fe40003f1d200 */
[----:B------:R-:W-:-:S11]  /*1680*/  FSETP.NEU.FTZ.AND P2, PT, |R4|, +INF , PT ;  /* 0x7f8000000400780b */ /* 0x000fd60003f5d200 */
[----:B------:R-:W-:Y:S05]  /*1690*/  @!P0 BRA !P1, `(.L_x_14) ;  /* 0x00000004002c8947 */ /* 0x000fea0004800000 */
[----:B------:R-:W-:-:S04]  /*16a0*/  LOP3.LUT P1, RZ, R4, 0x7fffffff, RZ, 0xc0, !PT ;  /* 0x7fffffff04ff7812 */ /* 0x000fc8000782c0ff */
[----:B------:R-:W-:-:S13]  /*16b0*/  PLOP3.LUT P0, PT, P0, P1, PT, 0x2f, 0xf2 ;  /* 0x0000000000f2781c */ /* 0x000fda0000702577 */
[----:B------:R-:W-:Y:S05]  /*16c0*/  @P0 BRA `(.L_x_15) ;  /* 0x0000000400180947 */ /* 0x000fea0003800000 */
[----:B------:R-:W-:-:S04]  /*16d0*/  LOP3.LUT P0, RZ, R7, 0x7fffffff, RZ, 0xc0, !PT ;  /* 0x7fffffff07ff7812 */ /* 0x000fc8000780c0ff */
[----:B------:R-:W-:-:S13]  /*16e0*/  PLOP3.LUT P0, PT, P2, P0, PT, 0x2f, 0xf2 ;  /* 0x0000000000f2781c */ /* 0x000fda0001700577 */
[----:B------:R-:W-:Y:S05]  /*16f0*/  @P0 BRA `(.L_x_16) ;  /* 0x0000000400000947 */ /* 0x000fea0003800000 */
[----:B------:R-:W-:Y:S02]  /*1700*/  ISETP.GE.AND P0, PT, R9, RZ, PT ;  /* 0x000000ff0900720c */ /* 0x000fe40003f06270 */
[----:B------:R-:W-:-:S11]  /*1710*/  ISETP.GE.AND P1, PT, R8, RZ, PT ;  /* 0x000000ff0800720c */ /* 0x000fd60003f26270 */
[----:B------:R-:W-:Y:S01]  /*1720*/  @P0 MOV R5, RZ ;  /* 0x000000ff00050202 */ /* 0x000fe20000000f00 */
[----:B------:R-:W-:Y:S02]  /*1730*/  @!P0 IMAD.MOV.U32 R5, RZ, RZ, -0x40 ;  /* 0xffffffc0ff058424 */ /* 0x000fe400078e00ff */
[----:B------:R-:W-:Y:S01]  /*1740*/  @!P0 FFMA R4, R4, 1.84467440737095516160e+19, RZ ;  /* 0x5f80000004048823 */ /* 0x000fe200000000ff */
[----:B------:R-:W-:Y:S01]  /*1750*/  @!P1 FFMA R7, R0, 1.84467440737095516160e+19, RZ ;  /* 0x5f80000000079823 */ /* 0x000fe200000000ff */
[----:B------:R-:W-:-:S07]  /*1760*/  @!P1 VIADD R5, R5, 0x40 ;  /* 0x0000004005059836 */ /* 0x000fce0000000000 */
.L_x_12:
[----:B------:R-:W-:Y:S01]  /*1770*/  LEA R0, R3, 0xc0800000, 0x17 ;  /* 0xc080000003007811 */ /* 0x000fe200078eb8ff */
[----:B------:R-:W-:Y:S04]  /*1780*/  BSSY.RECONVERGENT B2, `(.L_x_17) ;  /* 0x0000036000027945 */ /* 0x000fe80003800200 */
[----:B------:R-:W-:Y:S02]  /*1790*/  IMAD.IADD R8, R7, 0x1, -R0 ;  /* 0x0000000107087824 */ /* 0x000fe400078e0a00 */
[----:B------:R-:W-:Y:S02]  /*17a0*/  VIADD R7, R10, 0xffffff81 ;  /* 0xffffff810a077836 */ /* 0x000fe40000000000 */
[----:B------:R-:W0:Y:S01]  /*17b0*/  MUFU.RCP R9, R8 ;  /* 0x0000000800097308 */ /* 0x000e220000001000 */
[----:B------:R-:W-:Y:S01]  /*17c0*/  FADD.FTZ R11, -R8, -RZ ;  /* 0x800000ff080b7221 */ /* 0x000fe20000010100 */
[----:B------:R-:W-:-:S03]  /*17d0*/  IMAD R0, R7, -0x800000, R4 ;  /* 0xff80000007007824 */ /* 0x000fc600078e0204 */
[----:B0-----:R-:W-:-:S04]  /*17e0*/  FFMA R10, R9, R11, 1 ;  /* 0x3f800000090a7423 */ /* 0x001fc8000000000b */
[----:B------:R-:W-:-:S04]  /*17f0*/  FFMA R13, R9, R10, R9 ;  /* 0x0000000a090d7223 */ /* 0x000fc80000000009 */
[----:B------:R-:W-:-:S04]  /*1800*/  FFMA R4, R0, R13, RZ ;  /* 0x0000000d00047223 */ /* 0x000fc800000000ff */
[----:B------:R-:W-:-:S04]  /*1810*/  FFMA R9, R11, R4, R0 ;  /* 0x000000040b097223 */ /* 0x000fc80000000000 */
[----:B------:R-:W-:Y:S01]  /*1820*/  FFMA R10, R13, R9, R4 ;  /* 0x000000090d0a7223 */ /* 0x000fe20000000004 */
[----:B------:R-:W-:-:S03]  /*1830*/  IADD3 R4, PT, PT, R7, 0x7f, -R3 ;  /* 0x0000007f07047810 */ /* 0x000fc60007ffe803 */
[----:B------:R-:W-:Y:S02]  /*1840*/  FFMA R11, R11, R10, R0 ;  /* 0x0000000a0b0b7223 */ /* 0x000fe40000000000 */
[----:B------:R-:W-:Y:S02]  /*1850*/  IMAD.IADD R4, R4, 0x1, R5 ;  /* 0x0000000104047824 */ /* 0x000fe400078e0205 */
[----:B------:R-:W-:-:S05]  /*1860*/  FFMA R0, R13, R11, R10 ;  /* 0x0000000b0d007223 */ /* 0x000fca000000000a */
[----:B------:R-:W-:-:S04]  /*1870*/  SHF.R.U32.HI R3, RZ, 0x17, R0 ;  /* 0x00000017ff037819 */ /* 0x000fc80000011600 */
[----:B------:R-:W-:-:S05]  /*1880*/  LOP3.LUT R3, R3, 0xff, RZ, 0xc0, !PT ;  /* 0x000000ff03037812 */ /* 0x000fca00078ec0ff */
[----:B------:R-:W-:-:S04]  /*1890*/  IMAD.IADD R7, R3, 0x1, R4 ;  /* 0x0000000103077824 */ /* 0x000fc800078e0204 */
[----:B------:R-:W-:-:S05]  /*18a0*/  VIADD R3, R7, 0xffffffff ;  /* 0xffffffff07037836 */ /* 0x000fca0000000000 */
[----:B------:R-:W-:-:S13]  /*18b0*/  ISETP.GE.U32.AND P0, PT, R3, 0xfe, PT ;  /* 0x000000fe0300780c */ /* 0x000fda0003f06070 */
[----:B------:R-:W-:Y:S05]  /*18c0*/  @!P0 BRA `(.L_x_18) ;  /* 0x0000000000808947 */ /* 0x000fea0003800000 */
[----:B------:R-:W-:-:S13]  /*18d0*/  ISETP.GT.AND P0, PT, R7, 0xfe, PT ;  /* 0x000000fe0700780c */ /* 0x000fda0003f04270 */
[----:B------:R-:W-:Y:S05]  /*18e0*/  @P0 BRA `(.L_x_19) ;  /* 0x00000000006c0947 */ /* 0x000fea0003800000 */
[----:B------:R-:W-:-:S13]  /*18f0*/  ISETP.GE.AND P0, PT, R7, 0x1, PT ;  /* 0x000000010700780c */ /* 0x000fda0003f06270 */
[----:B------:R-:W-:Y:S05]  /*1900*/  @P0 BRA `(.L_x_20) ;  /* 0x0000000000740947 */ /* 0x000fea0003800000 */
[----:B------:R-:W-:Y:S02]  /*1910*/  ISETP.GE.AND P0, PT, R7, -0x18, PT ;  /* 0xffffffe80700780c */ /* 0x000fe40003f06270 */
[----:B------:R-:W-:-:S11]  /*1920*/  LOP3.LUT R0, R0, 0x80000000, RZ, 0xc0, !PT ;  /* 0x8000000000007812 */ /* 0x000fd600078ec0ff */
[----:B------:R-:W-:Y:S05]  /*1930*/  @!P0 BRA `(.L_x_20) ;  /* 0x0000000000688947 */ /* 0x000fea0003800000 */
[-CC-:B------:R-:W-:Y:S01]  /*1940*/  FFMA.RZ R3, R13, R11.reuse, R10.reuse ;  /* 0x0000000b0d037223 */ /* 0x180fe2000000c00a */
[----:B------:R-:W-:Y:S02]  /*1950*/  VIADD R8, R7, 0x20 ;  /* 0x0000002007087836 */ /* 0x000fe40000000000 */
[-CC-:B------:R-:W-:Y:S01]  /*1960*/  FFMA.RM R4, R13, R11.reuse, R10.reuse ;  /* 0x0000000b0d047223 */ /* 0x180fe2000000400a */
[----:B------:R-:W-:Y:S02]  /*1970*/  ISETP.NE.AND P2, PT, R7, RZ, PT ;  /* 0x000000ff0700720c */ /* 0x000fe40003f45270 */
[----:B------:R-:W-:Y:S01]  /*1980*/  LOP3.LUT R5, R3, 0x7fffff, RZ, 0xc0, !PT ;  /* 0x007fffff03057812 */ /* 0x000fe200078ec0ff */
[----:B------:R-:W-:Y:S01]  /*1990*/  FFMA.RP R3, R13, R11, R10 ;  /* 0x0000000b0d037223 */ /* 0x000fe2000000800a */
[----:B------:R-:W-:Y:S01]  /*19a0*/  ISETP.NE.AND P1, PT, R7, RZ, PT ;  /* 0x000000ff0700720c */ /* 0x000fe20003f25270 */
[----:B------:R-:W-:Y:S01]  /*19b0*/  IMAD.MOV R7, RZ, RZ, -R7 ;  /* 0x000000ffff077224 */ /* 0x000fe200078e0a07 */
[----:B------:R-:W-:-:S02]  /*19c0*/  LOP3.LUT R5, R5, 0x800000, RZ, 0xfc, !PT ;  /* 0x0080000005057812 */ /* 0x000fc400078efcff */
[----:B------:R-:W-:Y:S02]  /*19d0*/  FSETP.NEU.FTZ.AND P0, PT, R3, R4, PT ;  /* 0x000000040300720b */ /* 0x000fe40003f1d000 */
[----:B------:R-:W-:Y:S02]  /*19e0*/  SHF.L.U32 R8, R5, R8, RZ ;  /* 0x0000000805087219 */ /* 0x000fe400000006ff */
[----:B------:R-:W-:Y:S02]  /*19f0*/  SEL R4, R7, RZ, P2 ;  /* 0x000000ff07047207 */ /* 0x000fe40001000000 */
[----:B------:R-:W-:Y:S02]  /*1a00*/  ISETP.NE.AND P1, PT, R8, RZ, P1 ;  /* 0x000000ff0800720c */ /* 0x000fe40000f25270 */
[----:B------:R-:W-:Y:S02]  /*1a10*/  SHF.R.U32.HI R4, RZ, R4, R5 ;  /* 0x00000004ff047219 */ /* 0x000fe40000011605 */
[----:B------:R-:W-:-:S02]  /*1a20*/  PLOP3.LUT P0, PT, P0, P1, PT, 0xf8, 0x8f ;  /* 0x00000000008f781c */ /* 0x000fc40000703f70 */
[----:B------:R-:W-:Y:S02]  /*1a30*/  SHF.R.U32.HI R8, RZ, 0x1, R4 ;  /* 0x00000001ff087819 */ /* 0x000fe40000011604 */
[----:B------:R-:W-:-:S04]  /*1a40*/  SEL R3, RZ, 0x1, !P0 ;  /* 0x00000001ff037807 */ /* 0x000fc80004000000 */
[----:B------:R-:W-:-:S04]  /*1a50*/  LOP3.LUT R3, R3, 0x1, R8, 0xf8, !PT ;  /* 0x0000000103037812 */ /* 0x000fc800078ef808 */
[----:B------:R-:W-:-:S05]  /*1a60*/  LOP3.LUT R3, R3, R4, RZ, 0xc0, !PT ;  /* 0x0000000403037212 */ /* 0x000fca00078ec0ff */
[----:B------:R-:W-:-:S05]  /*1a70*/  IMAD.IADD R3, R8, 0x1, R3 ;  /* 0x0000000108037824 */ /* 0x000fca00078e0203 */
[----:B------:R-:W-:Y:S01]  /*1a80*/  LOP3.LUT R0, R3, R0, RZ, 0xfc, !PT ;  /* 0x0000000003007212 */ /* 0x000fe200078efcff */
[----:B------:R-:W-:Y:S06]  /*1a90*/  BRA `(.L_x_20) ;  /* 0x0000000000107947 */ /* 0x000fec0003800000 */
.L_x_19:
[----:B------:R-:W-:-:S04]  /*1aa0*/  LOP3.LUT R0, R0, 0x80000000, RZ, 0xc0, !PT ;  /* 0x8000000000007812 */ /* 0x000fc800078ec0ff */
[----:B------:R-:W-:Y:S01]  /*1ab0*/  LOP3.LUT R0, R0, 0x7f800000, RZ, 0xfc, !PT ;  /* 0x7f80000000007812 */ /* 0x000fe200078efcff */
[----:B------:R-:W-:Y:S06]  /*1ac0*/  BRA `(.L_x_20) ;  /* 0x0000000000047947 */ /* 0x000fec0003800000 */
.L_x_18:
[----:B------:R-:W-:-:S07]  /*1ad0*/  IMAD R0, R4, 0x800000, R0 ;  /* 0x0080000004007824 */ /* 0x000fce00078e0200 */
.L_x_20:
[----:B------:R-:W-:Y:S05]  /*1ae0*/  BSYNC.RECONVERGENT B2 ;  /* 0x0000000000027941 */ /* 0x000fea0003800200 */
.L_x_17:
[----:B------:R-:W-:Y:S05]  /*1af0*/  BRA `(.L_x_21) ;  /* 0x0000000000207947 */ /* 0x000fea0003800000 */
.L_x_16:
[----:B------:R-:W-:-:S04]  /*1b00*/  LOP3.LUT R0, R7, 0x80000000, R4, 0x48, !PT ;  /* 0x8000000007007812 */ /* 0x000fc800078e4804 */
[----:B------:R-:W-:Y:S01]  /*1b10*/  LOP3.LUT R0, R0, 0x7f800000, RZ, 0xfc, !PT ;  /* 0x7f80000000007812 */ /* 0x000fe200078efcff */
[----:B------:R-:W-:Y:S06]  /*1b20*/  BRA `(.L_x_21) ;  /* 0x0000000000147947 */ /* 0x000fec0003800000 */
.L_x_15:
[----:B------:R-:W-:Y:S01]  /*1b30*/  LOP3.LUT R0, R7, 0x80000000, R4, 0x48, !PT ;  /* 0x8000000007007812 */ /* 0x000fe200078e4804 */
[----:B------:R-:W-:Y:S06]  /*1b40*/  BRA `(.L_x_21) ;  /* 0x00000000000c7947 */ /* 0x000fec0003800000 */
.L_x_14:
[----:B------:R-:W0:Y:S01]  /*1b50*/  MUFU.RSQ R0, -QNAN ;  /* 0xffc0000000007908 */ /* 0x000e220000001400 */
[----:B------:R-:W-:Y:S05]  /*1b60*/  BRA `(.L_x_21) ;  /* 0x0000000000047947 */ /* 0x000fea0003800000 */
.L_x_13:
[----:B------:R-:W-:-:S07]  /*1b70*/  FADD.FTZ R0, R4, R0 ;  /* 0x0000000004007221 */ /* 0x000fce0000010000 */
.L_x_21:
[----:B------:R-:W-:Y:S05]  /*1b80*/  BSYNC.RECONVERGENT B1 ;  /* 0x0000000000017941 */ /* 0x000fea0003800200 */
.L_x_11:
[----:B------:R-:W-:-:S04]  /*1b90*/  IMAD.MOV.U32 R7, RZ, RZ, 0x0 ;  /* 0x00000000ff077424 */ /* 0x000fc800078e00ff */
[----:B0-----:R-:W-:Y:S05]  /*1ba0*/  RET.REL.NODEC R6 `(_Z18average_pooling_3dPKfiiiPfmmmiii) ;  /* 0xffffffe406147950 */ /* 0x001fea0003c3ffff */
.L_x_22:
[----:B------:R-:W-:-:S00]  /*1bb0*/  BRA `(.L_x_22) ;  /* 0xfffffffc00fc7947 */ /* 0x000fc0000383ffff */
[----:B------:R-:W-:-:S00]  /*1bc0*/  NOP ;  /* 0x0000000000007918 */ /* 0x000fc00000000000 */
        /* <DEDUP_REMOVED lines=11> */
.L_x_23:


//--------------------- .nv.shared.reserved.0     --------------------------
	.section	.nv.shared.reserved.0,"aw",@nobits
	.weak		__nv_reservedSMEM_offset_0_alias
	.size		__nv_reservedSMEM_offset_0_alias, 0, 64
	.other		__nv_reservedSMEM_offset_0_alias,@"STO_CUDA_RESERVED_SHARED STV_DEFAULT"
__nv_reservedSMEM_offset_0_alias:
	.zero		0
	.zero		64


//--------------------- .nv.constant0._Z18average_pooling_3dPKfiiiPfmmmiii --------------------------
	.section	.nv.constant0._Z18average_pooling_3dPKfiiiPfmmmiii,"a",@progbits
	.sectionflags	@""
	.align	4
.nv.constant0._Z18average_pooling_3dPKfiiiPfmmmiii:
	.zero		964


//--------------------- SYMBOLS --------------------------

	.type		.nv.reservedSmem.offset0,@object
	.size		.nv.reservedSmem.offset0,0x4
